//
// Generated by NVIDIA NVVM Compiler
//
// Compiler Build ID: CL-36424714
// Cuda compilation tools, release 13.0, V13.0.88
// Based on NVVM 20.0.0
//

.version 9.0
.target sm_100
.address_size 64

	// .globl	_Z33nppiCopy_8u_C4R_vectorized_kernelPKhiPhiii

.visible .entry _Z33nppiCopy_8u_C4R_vectorized_kernelPKhiPhiii(
	.param .u64 .ptr .align 1 _Z33nppiCopy_8u_C4R_vectorized_kernelPKhiPhiii_param_0,
	.param .u32 _Z33nppiCopy_8u_C4R_vectorized_kernelPKhiPhiii_param_1,
	.param .u64 .ptr .align 1 _Z33nppiCopy_8u_C4R_vectorized_kernelPKhiPhiii_param_2,
	.param .u32 _Z33nppiCopy_8u_C4R_vectorized_kernelPKhiPhiii_param_3,
	.param .u32 _Z33nppiCopy_8u_C4R_vectorized_kernelPKhiPhiii_param_4,
	.param .u32 _Z33nppiCopy_8u_C4R_vectorized_kernelPKhiPhiii_param_5
)
{
	.reg .pred 	%p<4>;
	.reg .b32 	%r<18>;
	.reg .b64 	%rd<12>;

	ld.param.u64 	%rd1, [_Z33nppiCopy_8u_C4R_vectorized_kernelPKhiPhiii_param_0];
	ld.param.u32 	%r3, [_Z33nppiCopy_8u_C4R_vectorized_kernelPKhiPhiii_param_1];
	ld.param.u64 	%rd2, [_Z33nppiCopy_8u_C4R_vectorized_kernelPKhiPhiii_param_2];
	ld.param.u32 	%r4, [_Z33nppiCopy_8u_C4R_vectorized_kernelPKhiPhiii_param_3];
	ld.param.u32 	%r5, [_Z33nppiCopy_8u_C4R_vectorized_kernelPKhiPhiii_param_4];
	ld.param.u32 	%r6, [_Z33nppiCopy_8u_C4R_vectorized_kernelPKhiPhiii_param_5];
	mov.u32 	%r8, %ctaid.x;
	mov.u32 	%r9, %ntid.x;
	mov.u32 	%r10, %tid.x;
	mad.lo.s32 	%r1, %r8, %r9, %r10;
	mov.u32 	%r11, %ctaid.y;
	mov.u32 	%r12, %ntid.y;
	mov.u32 	%r13, %tid.y;
	mad.lo.s32 	%r14, %r11, %r12, %r13;
	setp.ge.s32 	%p1, %r1, %r5;
	setp.ge.s32 	%p2, %r14, %r6;
	or.pred  	%p3, %p1, %p2;
	@%p3 bra 	$L__BB0_2;
	cvta.to.global.u64 	%rd3, %rd1;
	cvta.to.global.u64 	%rd4, %rd2;
	mul.lo.s32 	%r15, %r3, %r14;
	cvt.s64.s32 	%rd5, %r15;
	add.s64 	%rd6, %rd3, %rd5;
	mul.lo.s32 	%r16, %r4, %r14;
	cvt.s64.s32 	%rd7, %r16;
	add.s64 	%rd8, %rd4, %rd7;
	mul.wide.s32 	%rd9, %r1, 4;
	add.s64 	%rd10, %rd6, %rd9;
	ld.global.u32 	%r17, [%rd10];
	add.s64 	%rd11, %rd8, %rd9;
	st.global.u32 	[%rd11], %r17;
$L__BB0_2:
	ret;

}
	// .globl	_Z25nppiCopy_32f_C3P3R_kernelPKfiPKPfiii
.visible .entry _Z25nppiCopy_32f_C3P3R_kernelPKfiPKPfiii(
	.param .u64 .ptr .align 1 _Z25nppiCopy_32f_C3P3R_kernelPKfiPKPfiii_param_0,
	.param .u32 _Z25nppiCopy_32f_C3P3R_kernelPKfiPKPfiii_param_1,
	.param .u64 .ptr .align 1 _Z25nppiCopy_32f_C3P3R_kernelPKfiPKPfiii_param_2,
	.param .u32 _Z25nppiCopy_32f_C3P3R_kernelPKfiPKPfiii_param_3,
	.param .u32 _Z25nppiCopy_32f_C3P3R_kernelPKfiPKPfiii_param_4,
	.param .u32 _Z25nppiCopy_32f_C3P3R_kernelPKfiPKPfiii_param_5
)
{
	.reg .pred 	%p<4>;
	.reg .b32 	%r<18>;
	.reg .b32 	%f<4>;
	.reg .b64 	%rd<23>;

	ld.param.u64 	%rd1, [_Z25nppiCopy_32f_C3P3R_kernelPKfiPKPfiii_param_0];
	ld.param.u32 	%r3, [_Z25nppiCopy_32f_C3P3R_kernelPKfiPKPfiii_param_1];
	ld.param.u64 	%rd2, [_Z25nppiCopy_32f_C3P3R_kernelPKfiPKPfiii_param_2];
	ld.param.u32 	%r4, [_Z25nppiCopy_32f_C3P3R_kernelPKfiPKPfiii_param_3];
	ld.param.u32 	%r5, [_Z25nppiCopy_32f_C3P3R_kernelPKfiPKPfiii_param_4];
	ld.param.u32 	%r6, [_Z25nppiCopy_32f_C3P3R_kernelPKfiPKPfiii_param_5];
	mov.u32 	%r8, %ctaid.x;
	mov.u32 	%r9, %ntid.x;
	mov.u32 	%r10, %tid.x;
	mad.lo.s32 	%r1, %r8, %r9, %r10;
	mov.u32 	%r11, %ctaid.y;
	mov.u32 	%r12, %ntid.y;
	mov.u32 	%r13, %tid.y;
	mad.lo.s32 	%r14, %r11, %r12, %r13;
	setp.ge.s32 	%p1, %r1, %r5;
	setp.ge.s32 	%p2, %r14, %r6;
	or.pred  	%p3, %p1, %p2;
	@%p3 bra 	$L__BB1_2;
	cvta.to.global.u64 	%rd3, %rd2;
	cvta.to.global.u64 	%rd4, %rd1;
	mul.lo.s32 	%r15, %r3, %r14;
	cvt.s64.s32 	%rd5, %r15;
	add.s64 	%rd6, %rd4, %rd5;
	mul.lo.s32 	%r16, %r4, %r14;
	mul.lo.s32 	%r17, %r1, 3;
	cvt.s64.s32 	%rd7, %r16;
	ld.global.u64 	%rd8, [%rd3];
	cvta.to.global.u64 	%rd9, %rd8;
	add.s64 	%rd10, %rd9, %rd7;
	mul.wide.s32 	%rd11, %r17, 4;
	add.s64 	%rd12, %rd6, %rd11;
	ld.global.f32 	%f1, [%rd12];
	mul.wide.s32 	%rd13, %r1, 4;
	add.s64 	%rd14, %rd10, %rd13;
	st.global.f32 	[%rd14], %f1;
	ld.global.u64 	%rd15, [%rd3+8];
	cvta.to.global.u64 	%rd16, %rd15;
	add.s64 	%rd17, %rd16, %rd7;
	ld.global.f32 	%f2, [%rd12+4];
	add.s64 	%rd18, %rd17, %rd13;
	st.global.f32 	[%rd18], %f2;
	ld.global.u64 	%rd19, [%rd3+16];
	cvta.to.global.u64 	%rd20, %rd19;
	add.s64 	%rd21, %rd20, %rd7;
	ld.global.f32 	%f3, [%rd12+8];
	add.s64 	%rd22, %rd21, %rd13;
	st.global.f32 	[%rd22], %f3;
$L__BB1_2:
	ret;

}
	// .globl	_Z15nppiCopy_kernelIhLi1EEvPKT_iPS0_iii
.visible .entry _Z15nppiCopy_kernelIhLi1EEvPKT_iPS0_iii(
	.param .u64 .ptr .align 1 _Z15nppiCopy_kernelIhLi1EEvPKT_iPS0_iii_param_0,
	.param .u32 _Z15nppiCopy_kernelIhLi1EEvPKT_iPS0_iii_param_1,
	.param .u64 .ptr .align 1 _Z15nppiCopy_kernelIhLi1EEvPKT_iPS0_iii_param_2,
	.param .u32 _Z15nppiCopy_kernelIhLi1EEvPKT_iPS0_iii_param_3,
	.param .u32 _Z15nppiCopy_kernelIhLi1EEvPKT_iPS0_iii_param_4,
	.param .u32 _Z15nppiCopy_kernelIhLi1EEvPKT_iPS0_iii_param_5
)
{
	.reg .pred 	%p<4>;
	.reg .b16 	%rs<2>;
	.reg .b32 	%r<17>;
	.reg .b64 	%rd<12>;

	ld.param.u64 	%rd1, [_Z15nppiCopy_kernelIhLi1EEvPKT_iPS0_iii_param_0];
	ld.param.u32 	%r3, [_Z15nppiCopy_kernelIhLi1EEvPKT_iPS0_iii_param_1];
	ld.param.u64 	%rd2, [_Z15nppiCopy_kernelIhLi1EEvPKT_iPS0_iii_param_2];
	ld.param.u32 	%r4, [_Z15nppiCopy_kernelIhLi1EEvPKT_iPS0_iii_param_3];
	ld.param.u32 	%r5, [_Z15nppiCopy_kernelIhLi1EEvPKT_iPS0_iii_param_4];
	ld.param.u32 	%r6, [_Z15nppiCopy_kernelIhLi1EEvPKT_iPS0_iii_param_5];
	mov.u32 	%r8, %ctaid.x;
	mov.u32 	%r9, %ntid.x;
	mov.u32 	%r10, %tid.x;
	mad.lo.s32 	%r1, %r8, %r9, %r10;
	mov.u32 	%r11, %ctaid.y;
	mov.u32 	%r12, %ntid.y;
	mov.u32 	%r13, %tid.y;
	mad.lo.s32 	%r14, %r11, %r12, %r13;
	setp.ge.s32 	%p1, %r1, %r5;
	setp.ge.s32 	%p2, %r14, %r6;
	or.pred  	%p3, %p1, %p2;
	@%p3 bra 	$L__BB2_2;
	cvta.to.global.u64 	%rd3, %rd1;
	cvta.to.global.u64 	%rd4, %rd2;
	mul.lo.s32 	%r15, %r3, %r14;
	cvt.s64.s32 	%rd5, %r15;
	mul.lo.s32 	%r16, %r4, %r14;
	cvt.s64.s32 	%rd6, %r16;
	cvt.s64.s32 	%rd7, %r1;
	add.s64 	%rd8, %rd5, %rd7;
	add.s64 	%rd9, %rd3, %rd8;
	ld.global.u8 	%rs1, [%rd9];
	add.s64 	%rd10, %rd6, %rd7;
	add.s64 	%rd11, %rd4, %rd10;
	st.global.u8 	[%rd11], %rs1;
$L__BB2_2:
	ret;

}
	// .globl	_Z15nppiCopy_kernelIhLi3EEvPKT_iPS0_iii
.visible .entry _Z15nppiCopy_kernelIhLi3EEvPKT_iPS0_iii(
	.param .u64 .ptr .align 1 _Z15nppiCopy_kernelIhLi3EEvPKT_iPS0_iii_param_0,
	.param .u32 _Z15nppiCopy_kernelIhLi3EEvPKT_iPS0_iii_param_1,
	.param .u64 .ptr .align 1 _Z15nppiCopy_kernelIhLi3EEvPKT_iPS0_iii_param_2,
	.param .u32 _Z15nppiCopy_kernelIhLi3EEvPKT_iPS0_iii_param_3,
	.param .u32 _Z15nppiCopy_kernelIhLi3EEvPKT_iPS0_iii_param_4,
	.param .u32 _Z15nppiCopy_kernelIhLi3EEvPKT_iPS0_iii_param_5
)
{
	.reg .pred 	%p<4>;
	.reg .b16 	%rs<4>;
	.reg .b32 	%r<18>;
	.reg .b64 	%rd<12>;

	ld.param.u64 	%rd1, [_Z15nppiCopy_kernelIhLi3EEvPKT_iPS0_iii_param_0];
	ld.param.u32 	%r3, [_Z15nppiCopy_kernelIhLi3EEvPKT_iPS0_iii_param_1];
	ld.param.u64 	%rd2, [_Z15nppiCopy_kernelIhLi3EEvPKT_iPS0_iii_param_2];
	ld.param.u32 	%r4, [_Z15nppiCopy_kernelIhLi3EEvPKT_iPS0_iii_param_3];
	ld.param.u32 	%r5, [_Z15nppiCopy_kernelIhLi3EEvPKT_iPS0_iii_param_4];
	ld.param.u32 	%r6, [_Z15nppiCopy_kernelIhLi3EEvPKT_iPS0_iii_param_5];
	mov.u32 	%r8, %ctaid.x;
	mov.u32 	%r9, %ntid.x;
	mov.u32 	%r10, %tid.x;
	mad.lo.s32 	%r1, %r8, %r9, %r10;
	mov.u32 	%r11, %ctaid.y;
	mov.u32 	%r12, %ntid.y;
	mov.u32 	%r13, %tid.y;
	mad.lo.s32 	%r14, %r11, %r12, %r13;
	setp.ge.s32 	%p1, %r1, %r5;
	setp.ge.s32 	%p2, %r14, %r6;
	or.pred  	%p3, %p1, %p2;
	@%p3 bra 	$L__BB3_2;
	cvta.to.global.u64 	%rd3, %rd1;
	cvta.to.global.u64 	%rd4, %rd2;
	mul.lo.s32 	%r15, %r3, %r14;
	mul.lo.s32 	%r16, %r4, %r14;
	mul.lo.s32 	%r17, %r1, 3;
	cvt.s64.s32 	%rd5, %r16;
	cvt.s64.s32 	%rd6, %r15;
	cvt.s64.s32 	%rd7, %r17;
	add.s64 	%rd8, %rd7, %rd6;
	add.s64 	%rd9, %rd3, %rd8;
	ld.global.u8 	%rs1, [%rd9];
	add.s64 	%rd10, %rd7, %rd5;
	add.s64 	%rd11, %rd4, %rd10;
	st.global.u8 	[%rd11], %rs1;
	ld.global.u8 	%rs2, [%rd9+1];
	st.global.u8 	[%rd11+1], %rs2;
	ld.global.u8 	%rs3, [%rd9+2];
	st.global.u8 	[%rd11+2], %rs3;
$L__BB3_2:
	ret;

}
	// .globl	_Z15nppiCopy_kernelIhLi4EEvPKT_iPS0_iii
.visible .entry _Z15nppiCopy_kernelIhLi4EEvPKT_iPS0_iii(
	.param .u64 .ptr .align 1 _Z15nppiCopy_kernelIhLi4EEvPKT_iPS0_iii_param_0,
	.param .u32 _Z15nppiCopy_kernelIhLi4EEvPKT_iPS0_iii_param_1,
	.param .u64 .ptr .align 1 _Z15nppiCopy_kernelIhLi4EEvPKT_iPS0_iii_param_2,
	.param .u32 _Z15nppiCopy_kernelIhLi4EEvPKT_iPS0_iii_param_3,
	.param .u32 _Z15nppiCopy_kernelIhLi4EEvPKT_iPS0_iii_param_4,
	.param .u32 _Z15nppiCopy_kernelIhLi4EEvPKT_iPS0_iii_param_5
)
{
	.reg .pred 	%p<4>;
	.reg .b16 	%rs<5>;
	.reg .b32 	%r<18>;
	.reg .b64 	%rd<12>;

	ld.param.u64 	%rd1, [_Z15nppiCopy_kernelIhLi4EEvPKT_iPS0_iii_param_0];
	ld.param.u32 	%r3, [_Z15nppiCopy_kernelIhLi4EEvPKT_iPS0_iii_param_1];
	ld.param.u64 	%rd2, [_Z15nppiCopy_kernelIhLi4EEvPKT_iPS0_iii_param_2];
	ld.param.u32 	%r4, [_Z15nppiCopy_kernelIhLi4EEvPKT_iPS0_iii_param_3];
	ld.param.u32 	%r5, [_Z15nppiCopy_kernelIhLi4EEvPKT_iPS0_iii_param_4];
	ld.param.u32 	%r6, [_Z15nppiCopy_kernelIhLi4EEvPKT_iPS0_iii_param_5];
	mov.u32 	%r8, %ctaid.x;
	mov.u32 	%r9, %ntid.x;
	mov.u32 	%r10, %tid.x;
	mad.lo.s32 	%r1, %r8, %r9, %r10;
	mov.u32 	%r11, %ctaid.y;
	mov.u32 	%r12, %ntid.y;
	mov.u32 	%r13, %tid.y;
	mad.lo.s32 	%r14, %r11, %r12, %r13;
	setp.ge.s32 	%p1, %r1, %r5;
	setp.ge.s32 	%p2, %r14, %r6;
	or.pred  	%p3, %p1, %p2;
	@%p3 bra 	$L__BB4_2;
	cvta.to.global.u64 	%rd3, %rd1;
	cvta.to.global.u64 	%rd4, %rd2;
	mul.lo.s32 	%r15, %r3, %r14;
	mul.lo.s32 	%r16, %r4, %r14;
	shl.b32 	%r17, %r1, 2;
	cvt.s64.s32 	%rd5, %r16;
	cvt.s64.s32 	%rd6, %r15;
	cvt.s64.s32 	%rd7, %r17;
	add.s64 	%rd8, %rd7, %rd6;
	add.s64 	%rd9, %rd3, %rd8;
	ld.global.u8 	%rs1, [%rd9];
	add.s64 	%rd10, %rd7, %rd5;
	add.s64 	%rd11, %rd4, %rd10;
	st.global.u8 	[%rd11], %rs1;
	ld.global.u8 	%rs2, [%rd9+1];
	st.global.u8 	[%rd11+1], %rs2;
	ld.global.u8 	%rs3, [%rd9+2];
	st.global.u8 	[%rd11+2], %rs3;
	ld.global.u8 	%rs4, [%rd9+3];
	st.global.u8 	[%rd11+3], %rs4;
$L__BB4_2:
	ret;

}
	// .globl	_Z15nppiCopy_kernelItLi1EEvPKT_iPS0_iii
.visible .entry _Z15nppiCopy_kernelItLi1EEvPKT_iPS0_iii(
	.param .u64 .ptr .align 1 _Z15nppiCopy_kernelItLi1EEvPKT_iPS0_iii_param_0,
	.param .u32 _Z15nppiCopy_kernelItLi1EEvPKT_iPS0_iii_param_1,
	.param .u64 .ptr .align 1 _Z15nppiCopy_kernelItLi1EEvPKT_iPS0_iii_param_2,
	.param .u32 _Z15nppiCopy_kernelItLi1EEvPKT_iPS0_iii_param_3,
	.param .u32 _Z15nppiCopy_kernelItLi1EEvPKT_iPS0_iii_param_4,
	.param .u32 _Z15nppiCopy_kernelItLi1EEvPKT_iPS0_iii_param_5
)
{
	.reg .pred 	%p<4>;
	.reg .b16 	%rs<2>;
	.reg .b32 	%r<17>;
	.reg .b64 	%rd<12>;

	ld.param.u64 	%rd1, [_Z15nppiCopy_kernelItLi1EEvPKT_iPS0_iii_param_0];
	ld.param.u32 	%r3, [_Z15nppiCopy_kernelItLi1EEvPKT_iPS0_iii_param_1];
	ld.param.u64 	%rd2, [_Z15nppiCopy_kernelItLi1EEvPKT_iPS0_iii_param_2];
	ld.param.u32 	%r4, [_Z15nppiCopy_kernelItLi1EEvPKT_iPS0_iii_param_3];
	ld.param.u32 	%r5, [_Z15nppiCopy_kernelItLi1EEvPKT_iPS0_iii_param_4];
	ld.param.u32 	%r6, [_Z15nppiCopy_kernelItLi1EEvPKT_iPS0_iii_param_5];
	mov.u32 	%r8, %ctaid.x;
	mov.u32 	%r9, %ntid.x;
	mov.u32 	%r10, %tid.x;
	mad.lo.s32 	%r1, %r8, %r9, %r10;
	mov.u32 	%r11, %ctaid.y;
	mov.u32 	%r12, %ntid.y;
	mov.u32 	%r13, %tid.y;
	mad.lo.s32 	%r14, %r11, %r12, %r13;
	setp.ge.s32 	%p1, %r1, %r5;
	setp.ge.s32 	%p2, %r14, %r6;
	or.pred  	%p3, %p1, %p2;
	@%p3 bra 	$L__BB5_2;
	cvta.to.global.u64 	%rd3, %rd1;
	cvta.to.global.u64 	%rd4, %rd2;
	mul.lo.s32 	%r15, %r3, %r14;
	cvt.s64.s32 	%rd5, %r15;
	add.s64 	%rd6, %rd3, %rd5;
	mul.lo.s32 	%r16, %r4, %r14;
	cvt.s64.s32 	%rd7, %r16;
	add.s64 	%rd8, %rd4, %rd7;
	mul.wide.s32 	%rd9, %r1, 2;
	add.s64 	%rd10, %rd6, %rd9;
	ld.global.u16 	%rs1, [%rd10];
	add.s64 	%rd11, %rd8, %rd9;
	st.global.u16 	[%rd11], %rs1;
$L__BB5_2:
	ret;

}
	// .globl	_Z15nppiCopy_kernelItLi3EEvPKT_iPS0_iii
.visible .entry _Z15nppiCopy_kernelItLi3EEvPKT_iPS0_iii(
	.param .u64 .ptr .align 1 _Z15nppiCopy_kernelItLi3EEvPKT_iPS0_iii_param_0,
	.param .u32 _Z15nppiCopy_kernelItLi3EEvPKT_iPS0_iii_param_1,
	.param .u64 .ptr .align 1 _Z15nppiCopy_kernelItLi3EEvPKT_iPS0_iii_param_2,
	.param .u32 _Z15nppiCopy_kernelItLi3EEvPKT_iPS0_iii_param_3,
	.param .u32 _Z15nppiCopy_kernelItLi3EEvPKT_iPS0_iii_param_4,
	.param .u32 _Z15nppiCopy_kernelItLi3EEvPKT_iPS0_iii_param_5
)
{
	.reg .pred 	%p<4>;
	.reg .b16 	%rs<4>;
	.reg .b32 	%r<18>;
	.reg .b64 	%rd<12>;

	ld.param.u64 	%rd1, [_Z15nppiCopy_kernelItLi3EEvPKT_iPS0_iii_param_0];
	ld.param.u32 	%r3, [_Z15nppiCopy_kernelItLi3EEvPKT_iPS0_iii_param_1];
	ld.param.u64 	%rd2, [_Z15nppiCopy_kernelItLi3EEvPKT_iPS0_iii_param_2];
	ld.param.u32 	%r4, [_Z15nppiCopy_kernelItLi3EEvPKT_iPS0_iii_param_3];
	ld.param.u32 	%r5, [_Z15nppiCopy_kernelItLi3EEvPKT_iPS0_iii_param_4];
	ld.param.u32 	%r6, [_Z15nppiCopy_kernelItLi3EEvPKT_iPS0_iii_param_5];
	mov.u32 	%r8, %ctaid.x;
	mov.u32 	%r9, %ntid.x;
	mov.u32 	%r10, %tid.x;
	mad.lo.s32 	%r1, %r8, %r9, %r10;
	mov.u32 	%r11, %ctaid.y;
	mov.u32 	%r12, %ntid.y;
	mov.u32 	%r13, %tid.y;
	mad.lo.s32 	%r14, %r11, %r12, %r13;
	setp.ge.s32 	%p1, %r1, %r5;
	setp.ge.s32 	%p2, %r14, %r6;
	or.pred  	%p3, %p1, %p2;
	@%p3 bra 	$L__BB6_2;
	cvta.to.global.u64 	%rd3, %rd1;
	cvta.to.global.u64 	%rd4, %rd2;
	mul.lo.s32 	%r15, %r3, %r14;
	cvt.s64.s32 	%rd5, %r15;
	add.s64 	%rd6, %rd3, %rd5;
	mul.lo.s32 	%r16, %r4, %r14;
	cvt.s64.s32 	%rd7, %r16;
	add.s64 	%rd8, %rd4, %rd7;
	mul.lo.s32 	%r17, %r1, 3;
	mul.wide.s32 	%rd9, %r17, 2;
	add.s64 	%rd10, %rd6, %rd9;
	ld.global.u16 	%rs1, [%rd10];
	add.s64 	%rd11, %rd8, %rd9;
	st.global.u16 	[%rd11], %rs1;
	ld.global.u16 	%rs2, [%rd10+2];
	st.global.u16 	[%rd11+2], %rs2;
	ld.global.u16 	%rs3, [%rd10+4];
	st.global.u16 	[%rd11+4], %rs3;
$L__BB6_2:
	ret;

}
	// .globl	_Z15nppiCopy_kernelItLi4EEvPKT_iPS0_iii
.visible .entry _Z15nppiCopy_kernelItLi4EEvPKT_iPS0_iii(
	.param .u64 .ptr .align 1 _Z15nppiCopy_kernelItLi4EEvPKT_iPS0_iii_param_0,
	.param .u32 _Z15nppiCopy_kernelItLi4EEvPKT_iPS0_iii_param_1,
	.param .u64 .ptr .align 1 _Z15nppiCopy_kernelItLi4EEvPKT_iPS0_iii_param_2,
	.param .u32 _Z15nppiCopy_kernelItLi4EEvPKT_iPS0_iii_param_3,
	.param .u32 _Z15nppiCopy_kernelItLi4EEvPKT_iPS0_iii_param_4,
	.param .u32 _Z15nppiCopy_kernelItLi4EEvPKT_iPS0_iii_param_5
)
{
	.reg .pred 	%p<4>;
	.reg .b16 	%rs<5>;
	.reg .b32 	%r<18>;
	.reg .b64 	%rd<12>;

	ld.param.u64 	%rd1, [_Z15nppiCopy_kernelItLi4EEvPKT_iPS0_iii_param_0];
	ld.param.u32 	%r3, [_Z15nppiCopy_kernelItLi4EEvPKT_iPS0_iii_param_1];
	ld.param.u64 	%rd2, [_Z15nppiCopy_kernelItLi4EEvPKT_iPS0_iii_param_2];
	ld.param.u32 	%r4, [_Z15nppiCopy_kernelItLi4EEvPKT_iPS0_iii_param_3];
	ld.param.u32 	%r5, [_Z15nppiCopy_kernelItLi4EEvPKT_iPS0_iii_param_4];
	ld.param.u32 	%r6, [_Z15nppiCopy_kernelItLi4EEvPKT_iPS0_iii_param_5];
	mov.u32 	%r8, %ctaid.x;
	mov.u32 	%r9, %ntid.x;
	mov.u32 	%r10, %tid.x;
	mad.lo.s32 	%r1, %r8, %r9, %r10;
	mov.u32 	%r11, %ctaid.y;
	mov.u32 	%r12, %ntid.y;
	mov.u32 	%r13, %tid.y;
	mad.lo.s32 	%r14, %r11, %r12, %r13;
	setp.ge.s32 	%p1, %r1, %r5;
	setp.ge.s32 	%p2, %r14, %r6;
	or.pred  	%p3, %p1, %p2;
	@%p3 bra 	$L__BB7_2;
	cvta.to.global.u64 	%rd3, %rd1;
	cvta.to.global.u64 	%rd4, %rd2;
	mul.lo.s32 	%r15, %r3, %r14;
	cvt.s64.s32 	%rd5, %r15;
	add.s64 	%rd6, %rd3, %rd5;
	mul.lo.s32 	%r16, %r4, %r14;
	cvt.s64.s32 	%rd7, %r16;
	add.s64 	%rd8, %rd4, %rd7;
	shl.b32 	%r17, %r1, 2;
	mul.wide.s32 	%rd9, %r17, 2;
	add.s64 	%rd10, %rd6, %rd9;
	ld.global.u16 	%rs1, [%rd10];
	add.s64 	%rd11, %rd8, %rd9;
	st.global.u16 	[%rd11], %rs1;
	ld.global.u16 	%rs2, [%rd10+2];
	st.global.u16 	[%rd11+2], %rs2;
	ld.global.u16 	%rs3, [%rd10+4];
	st.global.u16 	[%rd11+4], %rs3;
	ld.global.u16 	%rs4, [%rd10+6];
	st.global.u16 	[%rd11+6], %rs4;
$L__BB7_2:
	ret;

}
	// .globl	_Z15nppiCopy_kernelIsLi1EEvPKT_iPS0_iii
.visible .entry _Z15nppiCopy_kernelIsLi1EEvPKT_iPS0_iii(
	.param .u64 .ptr .align 1 _Z15nppiCopy_kernelIsLi1EEvPKT_iPS0_iii_param_0,
	.param .u32 _Z15nppiCopy_kernelIsLi1EEvPKT_iPS0_iii_param_1,
	.param .u64 .ptr .align 1 _Z15nppiCopy_kernelIsLi1EEvPKT_iPS0_iii_param_2,
	.param .u32 _Z15nppiCopy_kernelIsLi1EEvPKT_iPS0_iii_param_3,
	.param .u32 _Z15nppiCopy_kernelIsLi1EEvPKT_iPS0_iii_param_4,
	.param .u32 _Z15nppiCopy_kernelIsLi1EEvPKT_iPS0_iii_param_5
)
{
	.reg .pred 	%p<4>;
	.reg .b16 	%rs<2>;
	.reg .b32 	%r<17>;
	.reg .b64 	%rd<12>;

	ld.param.u64 	%rd1, [_Z15nppiCopy_kernelIsLi1EEvPKT_iPS0_iii_param_0];
	ld.param.u32 	%r3, [_Z15nppiCopy_kernelIsLi1EEvPKT_iPS0_iii_param_1];
	ld.param.u64 	%rd2, [_Z15nppiCopy_kernelIsLi1EEvPKT_iPS0_iii_param_2];
	ld.param.u32 	%r4, [_Z15nppiCopy_kernelIsLi1EEvPKT_iPS0_iii_param_3];
	ld.param.u32 	%r5, [_Z15nppiCopy_kernelIsLi1EEvPKT_iPS0_iii_param_4];
	ld.param.u32 	%r6, [_Z15nppiCopy_kernelIsLi1EEvPKT_iPS0_iii_param_5];
	mov.u32 	%r8, %ctaid.x;
	mov.u32 	%r9, %ntid.x;
	mov.u32 	%r10, %tid.x;
	mad.lo.s32 	%r1, %r8, %r9, %r10;
	mov.u32 	%r11, %ctaid.y;
	mov.u32 	%r12, %ntid.y;
	mov.u32 	%r13, %tid.y;
	mad.lo.s32 	%r14, %r11, %r12, %r13;
	setp.ge.s32 	%p1, %r1, %r5;
	setp.ge.s32 	%p2, %r14, %r6;
	or.pred  	%p3, %p1, %p2;
	@%p3 bra 	$L__BB8_2;
	cvta.to.global.u64 	%rd3, %rd1;
	cvta.to.global.u64 	%rd4, %rd2;
	mul.lo.s32 	%r15, %r3, %r14;
	cvt.s64.s32 	%rd5, %r15;
	add.s64 	%rd6, %rd3, %rd5;
	mul.lo.s32 	%r16, %r4, %r14;
	cvt.s64.s32 	%rd7, %r16;
	add.s64 	%rd8, %rd4, %rd7;
	mul.wide.s32 	%rd9, %r1, 2;
	add.s64 	%rd10, %rd6, %rd9;
	ld.global.u16 	%rs1, [%rd10];
	add.s64 	%rd11, %rd8, %rd9;
	st.global.u16 	[%rd11], %rs1;
$L__BB8_2:
	ret;

}
	// .globl	_Z15nppiCopy_kernelIsLi3EEvPKT_iPS0_iii
.visible .entry _Z15nppiCopy_kernelIsLi3EEvPKT_iPS0_iii(
	.param .u64 .ptr .align 1 _Z15nppiCopy_kernelIsLi3EEvPKT_iPS0_iii_param_0,
	.param .u32 _Z15nppiCopy_kernelIsLi3EEvPKT_iPS0_iii_param_1,
	.param .u64 .ptr .align 1 _Z15nppiCopy_kernelIsLi3EEvPKT_iPS0_iii_param_2,
	.param .u32 _Z15nppiCopy_kernelIsLi3EEvPKT_iPS0_iii_param_3,
	.param .u32 _Z15nppiCopy_kernelIsLi3EEvPKT_iPS0_iii_param_4,
	.param .u32 _Z15nppiCopy_kernelIsLi3EEvPKT_iPS0_iii_param_5
)
{
	.reg .pred 	%p<4>;
	.reg .b16 	%rs<4>;
	.reg .b32 	%r<18>;
	.reg .b64 	%rd<12>;

	ld.param.u64 	%rd1, [_Z15nppiCopy_kernelIsLi3EEvPKT_iPS0_iii_param_0];
	ld.param.u32 	%r3, [_Z15nppiCopy_kernelIsLi3EEvPKT_iPS0_iii_param_1];
	ld.param.u64 	%rd2, [_Z15nppiCopy_kernelIsLi3EEvPKT_iPS0_iii_param_2];
	ld.param.u32 	%r4, [_Z15nppiCopy_kernelIsLi3EEvPKT_iPS0_iii_param_3];
	ld.param.u32 	%r5, [_Z15nppiCopy_kernelIsLi3EEvPKT_iPS0_iii_param_4];
	ld.param.u32 	%r6, [_Z15nppiCopy_kernelIsLi3EEvPKT_iPS0_iii_param_5];
	mov.u32 	%r8, %ctaid.x;
	mov.u32 	%r9, %ntid.x;
	mov.u32 	%r10, %tid.x;
	mad.lo.s32 	%r1, %r8, %r9, %r10;
	mov.u32 	%r11, %ctaid.y;
	mov.u32 	%r12, %ntid.y;
	mov.u32 	%r13, %tid.y;
	mad.lo.s32 	%r14, %r11, %r12, %r13;
	setp.ge.s32 	%p1, %r1, %r5;
	setp.ge.s32 	%p2, %r14, %r6;
	or.pred  	%p3, %p1, %p2;
	@%p3 bra 	$L__BB9_2;
	cvta.to.global.u64 	%rd3, %rd1;
	cvta.to.global.u64 	%rd4, %rd2;
	mul.lo.s32 	%r15, %r3, %r14;
	cvt.s64.s32 	%rd5, %r15;
	add.s64 	%rd6, %rd3, %rd5;
	mul.lo.s32 	%r16, %r4, %r14;
	cvt.s64.s32 	%rd7, %r16;
	add.s64 	%rd8, %rd4, %rd7;
	mul.lo.s32 	%r17, %r1, 3;
	mul.wide.s32 	%rd9, %r17, 2;
	add.s64 	%rd10, %rd6, %rd9;
	ld.global.u16 	%rs1, [%rd10];
	add.s64 	%rd11, %rd8, %rd9;
	st.global.u16 	[%rd11], %rs1;
	ld.global.u16 	%rs2, [%rd10+2];
	st.global.u16 	[%rd11+2], %rs2;
	ld.global.u16 	%rs3, [%rd10+4];
	st.global.u16 	[%rd11+4], %rs3;
$L__BB9_2:
	ret;

}
	// .globl	_Z15nppiCopy_kernelIsLi4EEvPKT_iPS0_iii
.visible .entry _Z15nppiCopy_kernelIsLi4EEvPKT_iPS0_iii(
	.param .u64 .ptr .align 1 _Z15nppiCopy_kernelIsLi4EEvPKT_iPS0_iii_param_0,
	.param .u32 _Z15nppiCopy_kernelIsLi4EEvPKT_iPS0_iii_param_1,
	.param .u64 .ptr .align 1 _Z15nppiCopy_kernelIsLi4EEvPKT_iPS0_iii_param_2,
	.param .u32 _Z15nppiCopy_kernelIsLi4EEvPKT_iPS0_iii_param_3,
	.param .u32 _Z15nppiCopy_kernelIsLi4EEvPKT_iPS0_iii_param_4,
	.param .u32 _Z15nppiCopy_kernelIsLi4EEvPKT_iPS0_iii_param_5
)
{
	.reg .pred 	%p<4>;
	.reg .b16 	%rs<5>;
	.reg .b32 	%r<18>;
	.reg .b64 	%rd<12>;

	ld.param.u64 	%rd1, [_Z15nppiCopy_kernelIsLi4EEvPKT_iPS0_iii_param_0];
	ld.param.u32 	%r3, [_Z15nppiCopy_kernelIsLi4EEvPKT_iPS0_iii_param_1];
	ld.param.u64 	%rd2, [_Z15nppiCopy_kernelIsLi4EEvPKT_iPS0_iii_param_2];
	ld.param.u32 	%r4, [_Z15nppiCopy_kernelIsLi4EEvPKT_iPS0_iii_param_3];
	ld.param.u32 	%r5, [_Z15nppiCopy_kernelIsLi4EEvPKT_iPS0_iii_param_4];
	ld.param.u32 	%r6, [_Z15nppiCopy_kernelIsLi4EEvPKT_iPS0_iii_param_5];
	mov.u32 	%r8, %ctaid.x;
	mov.u32 	%r9, %ntid.x;
	mov.u32 	%r10, %tid.x;
	mad.lo.s32 	%r1, %r8, %r9, %r10;
	mov.u32 	%r11, %ctaid.y;
	mov.u32 	%r12, %ntid.y;
	mov.u32 	%r13, %tid.y;
	mad.lo.s32 	%r14, %r11, %r12, %r13;
	setp.ge.s32 	%p1, %r1, %r5;
	setp.ge.s32 	%p2, %r14, %r6;
	or.pred  	%p3, %p1, %p2;
	@%p3 bra 	$L__BB10_2;
	cvta.to.global.u64 	%rd3, %rd1;
	cvta.to.global.u64 	%rd4, %rd2;
	mul.lo.s32 	%r15, %r3, %r14;
	cvt.s64.s32 	%rd5, %r15;
	add.s64 	%rd6, %rd3, %rd5;
	mul.lo.s32 	%r16, %r4, %r14;
	cvt.s64.s32 	%rd7, %r16;
	add.s64 	%rd8, %rd4, %rd7;
	shl.b32 	%r17, %r1, 2;
	mul.wide.s32 	%rd9, %r17, 2;
	add.s64 	%rd10, %rd6, %rd9;
	ld.global.u16 	%rs1, [%rd10];
	add.s64 	%rd11, %rd8, %rd9;
	st.global.u16 	[%rd11], %rs1;
	ld.global.u16 	%rs2, [%rd10+2];
	st.global.u16 	[%rd11+2], %rs2;
	ld.global.u16 	%rs3, [%rd10+4];
	st.global.u16 	[%rd11+4], %rs3;
	ld.global.u16 	%rs4, [%rd10+6];
	st.global.u16 	[%rd11+6], %rs4;
$L__BB10_2:
	ret;

}
	// .globl	_Z15nppiCopy_kernelIiLi1EEvPKT_iPS0_iii
.visible .entry _Z15nppiCopy_kernelIiLi1EEvPKT_iPS0_iii(
	.param .u64 .ptr .align 1 _Z15nppiCopy_kernelIiLi1EEvPKT_iPS0_iii_param_0,
	.param .u32 _Z15nppiCopy_kernelIiLi1EEvPKT_iPS0_iii_param_1,
	.param .u64 .ptr .align 1 _Z15nppiCopy_kernelIiLi1EEvPKT_iPS0_iii_param_2,
	.param .u32 _Z15nppiCopy_kernelIiLi1EEvPKT_iPS0_iii_param_3,
	.param .u32 _Z15nppiCopy_kernelIiLi1EEvPKT_iPS0_iii_param_4,
	.param .u32 _Z15nppiCopy_kernelIiLi1EEvPKT_iPS0_iii_param_5
)
{
	.reg .pred 	%p<4>;
	.reg .b32 	%r<18>;
	.reg .b64 	%rd<12>;

	ld.param.u64 	%rd1, [_Z15nppiCopy_kernelIiLi1EEvPKT_iPS0_iii_param_0];
	ld.param.u32 	%r3, [_Z15nppiCopy_kernelIiLi1EEvPKT_iPS0_iii_param_1];
	ld.param.u64 	%rd2, [_Z15nppiCopy_kernelIiLi1EEvPKT_iPS0_iii_param_2];
	ld.param.u32 	%r4, [_Z15nppiCopy_kernelIiLi1EEvPKT_iPS0_iii_param_3];
	ld.param.u32 	%r5, [_Z15nppiCopy_kernelIiLi1EEvPKT_iPS0_iii_param_4];
	ld.param.u32 	%r6, [_Z15nppiCopy_kernelIiLi1EEvPKT_iPS0_iii_param_5];
	mov.u32 	%r8, %ctaid.x;
	mov.u32 	%r9, %ntid.x;
	mov.u32 	%r10, %tid.x;
	mad.lo.s32 	%r1, %r8, %r9, %r10;
	mov.u32 	%r11, %ctaid.y;
	mov.u32 	%r12, %ntid.y;
	mov.u32 	%r13, %tid.y;
	mad.lo.s32 	%r14, %r11, %r12, %r13;
	setp.ge.s32 	%p1, %r1, %r5;
	setp.ge.s32 	%p2, %r14, %r6;
	or.pred  	%p3, %p1, %p2;
	@%p3 bra 	$L__BB11_2;
	cvta.to.global.u64 	%rd3, %rd1;
	cvta.to.global.u64 	%rd4, %rd2;
	mul.lo.s32 	%r15, %r3, %r14;
	cvt.s64.s32 	%rd5, %r15;
	add.s64 	%rd6, %rd3, %rd5;
	mul.lo.s32 	%r16, %r4, %r14;
	cvt.s64.s32 	%rd7, %r16;
	add.s64 	%rd8, %rd4, %rd7;
	mul.wide.s32 	%rd9, %r1, 4;
	add.s64 	%rd10, %rd6, %rd9;
	ld.global.u32 	%r17, [%rd10];
	add.s64 	%rd11, %rd8, %rd9;
	st.global.u32 	[%rd11], %r17;
$L__BB11_2:
	ret;

}
	// .globl	_Z15nppiCopy_kernelIiLi3EEvPKT_iPS0_iii
.visible .entry _Z15nppiCopy_kernelIiLi3EEvPKT_iPS0_iii(
	.param .u64 .ptr .align 1 _Z15nppiCopy_kernelIiLi3EEvPKT_iPS0_iii_param_0,
	.param .u32 _Z15nppiCopy_kernelIiLi3EEvPKT_iPS0_iii_param_1,
	.param .u64 .ptr .align 1 _Z15nppiCopy_kernelIiLi3EEvPKT_iPS0_iii_param_2,
	.param .u32 _Z15nppiCopy_kernelIiLi3EEvPKT_iPS0_iii_param_3,
	.param .u32 _Z15nppiCopy_kernelIiLi3EEvPKT_iPS0_iii_param_4,
	.param .u32 _Z15nppiCopy_kernelIiLi3EEvPKT_iPS0_iii_param_5
)
{
	.reg .pred 	%p<4>;
	.reg .b32 	%r<21>;
	.reg .b64 	%rd<12>;

	ld.param.u64 	%rd1, [_Z15nppiCopy_kernelIiLi3EEvPKT_iPS0_iii_param_0];
	ld.param.u32 	%r3, [_Z15nppiCopy_kernelIiLi3EEvPKT_iPS0_iii_param_1];
	ld.param.u64 	%rd2, [_Z15nppiCopy_kernelIiLi3EEvPKT_iPS0_iii_param_2];
	ld.param.u32 	%r4, [_Z15nppiCopy_kernelIiLi3EEvPKT_iPS0_iii_param_3];
	ld.param.u32 	%r5, [_Z15nppiCopy_kernelIiLi3EEvPKT_iPS0_iii_param_4];
	ld.param.u32 	%r6, [_Z15nppiCopy_kernelIiLi3EEvPKT_iPS0_iii_param_5];
	mov.u32 	%r8, %ctaid.x;
	mov.u32 	%r9, %ntid.x;
	mov.u32 	%r10, %tid.x;
	mad.lo.s32 	%r1, %r8, %r9, %r10;
	mov.u32 	%r11, %ctaid.y;
	mov.u32 	%r12, %ntid.y;
	mov.u32 	%r13, %tid.y;
	mad.lo.s32 	%r14, %r11, %r12, %r13;
	setp.ge.s32 	%p1, %r1, %r5;
	setp.ge.s32 	%p2, %r14, %r6;
	or.pred  	%p3, %p1, %p2;
	@%p3 bra 	$L__BB12_2;
	cvta.to.global.u64 	%rd3, %rd1;
	cvta.to.global.u64 	%rd4, %rd2;
	mul.lo.s32 	%r15, %r3, %r14;
	cvt.s64.s32 	%rd5, %r15;
	add.s64 	%rd6, %rd3, %rd5;
	mul.lo.s32 	%r16, %r4, %r14;
	cvt.s64.s32 	%rd7, %r16;
	add.s64 	%rd8, %rd4, %rd7;
	mul.lo.s32 	%r17, %r1, 3;
	mul.wide.s32 	%rd9, %r17, 4;
	add.s64 	%rd10, %rd6, %rd9;
	ld.global.u32 	%r18, [%rd10];
	add.s64 	%rd11, %rd8, %rd9;
	st.global.u32 	[%rd11], %r18;
	ld.global.u32 	%r19, [%rd10+4];
	st.global.u32 	[%rd11+4], %r19;
	ld.global.u32 	%r20, [%rd10+8];
	st.global.u32 	[%rd11+8], %r20;
$L__BB12_2:
	ret;

}
	// .globl	_Z15nppiCopy_kernelIiLi4EEvPKT_iPS0_iii
.visible .entry _Z15nppiCopy_kernelIiLi4EEvPKT_iPS0_iii(
	.param .u64 .ptr .align 1 _Z15nppiCopy_kernelIiLi4EEvPKT_iPS0_iii_param_0,
	.param .u32 _Z15nppiCopy_kernelIiLi4EEvPKT_iPS0_iii_param_1,
	.param .u64 .ptr .align 1 _Z15nppiCopy_kernelIiLi4EEvPKT_iPS0_iii_param_2,
	.param .u32 _Z15nppiCopy_kernelIiLi4EEvPKT_iPS0_iii_param_3,
	.param .u32 _Z15nppiCopy_kernelIiLi4EEvPKT_iPS0_iii_param_4,
	.param .u32 _Z15nppiCopy_kernelIiLi4EEvPKT_iPS0_iii_param_5
)
{
	.reg .pred 	%p<4>;
	.reg .b32 	%r<22>;
	.reg .b64 	%rd<12>;

	ld.param.u64 	%rd1, [_Z15nppiCopy_kernelIiLi4EEvPKT_iPS0_iii_param_0];
	ld.param.u32 	%r3, [_Z15nppiCopy_kernelIiLi4EEvPKT_iPS0_iii_param_1];
	ld.param.u64 	%rd2, [_Z15nppiCopy_kernelIiLi4EEvPKT_iPS0_iii_param_2];
	ld.param.u32 	%r4, [_Z15nppiCopy_kernelIiLi4EEvPKT_iPS0_iii_param_3];
	ld.param.u32 	%r5, [_Z15nppiCopy_kernelIiLi4EEvPKT_iPS0_iii_param_4];
	ld.param.u32 	%r6, [_Z15nppiCopy_kernelIiLi4EEvPKT_iPS0_iii_param_5];
	mov.u32 	%r8, %ctaid.x;
	mov.u32 	%r9, %ntid.x;
	mov.u32 	%r10, %tid.x;
	mad.lo.s32 	%r1, %r8, %r9, %r10;
	mov.u32 	%r11, %ctaid.y;
	mov.u32 	%r12, %ntid.y;
	mov.u32 	%r13, %tid.y;
	mad.lo.s32 	%r14, %r11, %r12, %r13;
	setp.ge.s32 	%p1, %r1, %r5;
	setp.ge.s32 	%p2, %r14, %r6;
	or.pred  	%p3, %p1, %p2;
	@%p3 bra 	$L__BB13_2;
	cvta.to.global.u64 	%rd3, %rd1;
	cvta.to.global.u64 	%rd4, %rd2;
	mul.lo.s32 	%r15, %r3, %r14;
	cvt.s64.s32 	%rd5, %r15;
	add.s64 	%rd6, %rd3, %rd5;
	mul.lo.s32 	%r16, %r4, %r14;
	cvt.s64.s32 	%rd7, %r16;
	add.s64 	%rd8, %rd4, %rd7;
	shl.b32 	%r17, %r1, 2;
	mul.wide.s32 	%rd9, %r17, 4;
	add.s64 	%rd10, %rd6, %rd9;
	ld.global.u32 	%r18, [%rd10];
	add.s64 	%rd11, %rd8, %rd9;
	st.global.u32 	[%rd11], %r18;
	ld.global.u32 	%r19, [%rd10+4];
	st.global.u32 	[%rd11+4], %r19;
	ld.global.u32 	%r20, [%rd10+8];
	st.global.u32 	[%rd11+8], %r20;
	ld.global.u32 	%r21, [%rd10+12];
	st.global.u32 	[%rd11+12], %r21;
$L__BB13_2:
	ret;

}
	// .globl	_Z15nppiCopy_kernelIfLi1EEvPKT_iPS0_iii
.visible .entry _Z15nppiCopy_kernelIfLi1EEvPKT_iPS0_iii(
	.param .u64 .ptr .align 1 _Z15nppiCopy_kernelIfLi1EEvPKT_iPS0_iii_param_0,
	.param .u32 _Z15nppiCopy_kernelIfLi1EEvPKT_iPS0_iii_param_1,
	.param .u64 .ptr .align 1 _Z15nppiCopy_kernelIfLi1EEvPKT_iPS0_iii_param_2,
	.param .u32 _Z15nppiCopy_kernelIfLi1EEvPKT_iPS0_iii_param_3,
	.param .u32 _Z15nppiCopy_kernelIfLi1EEvPKT_iPS0_iii_param_4,
	.param .u32 _Z15nppiCopy_kernelIfLi1EEvPKT_iPS0_iii_param_5
)
{
	.reg .pred 	%p<4>;
	.reg .b32 	%r<17>;
	.reg .b32 	%f<2>;
	.reg .b64 	%rd<12>;

	ld.param.u64 	%rd1, [_Z15nppiCopy_kernelIfLi1EEvPKT_iPS0_iii_param_0];
	ld.param.u32 	%r3, [_Z15nppiCopy_kernelIfLi1EEvPKT_iPS0_iii_param_1];
	ld.param.u64 	%rd2, [_Z15nppiCopy_kernelIfLi1EEvPKT_iPS0_iii_param_2];
	ld.param.u32 	%r4, [_Z15nppiCopy_kernelIfLi1EEvPKT_iPS0_iii_param_3];
	ld.param.u32 	%r5, [_Z15nppiCopy_kernelIfLi1EEvPKT_iPS0_iii_param_4];
	ld.param.u32 	%r6, [_Z15nppiCopy_kernelIfLi1EEvPKT_iPS0_iii_param_5];
	mov.u32 	%r8, %ctaid.x;
	mov.u32 	%r9, %ntid.x;
	mov.u32 	%r10, %tid.x;
	mad.lo.s32 	%r1, %r8, %r9, %r10;
	mov.u32 	%r11, %ctaid.y;
	mov.u32 	%r12, %ntid.y;
	mov.u32 	%r13, %tid.y;
	mad.lo.s32 	%r14, %r11, %r12, %r13;
	setp.ge.s32 	%p1, %r1, %r5;
	setp.ge.s32 	%p2, %r14, %r6;
	or.pred  	%p3, %p1, %p2;
	@%p3 bra 	$L__BB14_2;
	cvta.to.global.u64 	%rd3, %rd1;
	cvta.to.global.u64 	%rd4, %rd2;
	mul.lo.s32 	%r15, %r3, %r14;
	cvt.s64.s32 	%rd5, %r15;
	add.s64 	%rd6, %rd3, %rd5;
	mul.lo.s32 	%r16, %r4, %r14;
	cvt.s64.s32 	%rd7, %r16;
	add.s64 	%rd8, %rd4, %rd7;
	mul.wide.s32 	%rd9, %r1, 4;
	add.s64 	%rd10, %rd6, %rd9;
	ld.global.f32 	%f1, [%rd10];
	add.s64 	%rd11, %rd8, %rd9;
	st.global.f32 	[%rd11], %f1;
$L__BB14_2:
	ret;

}
	// .globl	_Z15nppiCopy_kernelIfLi3EEvPKT_iPS0_iii
.visible .entry _Z15nppiCopy_kernelIfLi3EEvPKT_iPS0_iii(
	.param .u64 .ptr .align 1 _Z15nppiCopy_kernelIfLi3EEvPKT_iPS0_iii_param_0,
	.param .u32 _Z15nppiCopy_kernelIfLi3EEvPKT_iPS0_iii_param_1,
	.param .u64 .ptr .align 1 _Z15nppiCopy_kernelIfLi3EEvPKT_iPS0_iii_param_2,
	.param .u32 _Z15nppiCopy_kernelIfLi3EEvPKT_iPS0_iii_param_3,
	.param .u32 _Z15nppiCopy_kernelIfLi3EEvPKT_iPS0_iii_param_4,
	.param .u32 _Z15nppiCopy_kernelIfLi3EEvPKT_iPS0_iii_param_5
)
{
	.reg .pred 	%p<4>;
	.reg .b32 	%r<18>;
	.reg .b32 	%f<4>;
	.reg .b64 	%rd<12>;

	ld.param.u64 	%rd1, [_Z15nppiCopy_kernelIfLi3EEvPKT_iPS0_iii_param_0];
	ld.param.u32 	%r3, [_Z15nppiCopy_kernelIfLi3EEvPKT_iPS0_iii_param_1];
	ld.param.u64 	%rd2, [_Z15nppiCopy_kernelIfLi3EEvPKT_iPS0_iii_param_2];
	ld.param.u32 	%r4, [_Z15nppiCopy_kernelIfLi3EEvPKT_iPS0_iii_param_3];
	ld.param.u32 	%r5, [_Z15nppiCopy_kernelIfLi3EEvPKT_iPS0_iii_param_4];
	ld.param.u32 	%r6, [_Z15nppiCopy_kernelIfLi3EEvPKT_iPS0_iii_param_5];
	mov.u32 	%r8, %ctaid.x;
	mov.u32 	%r9, %ntid.x;
	mov.u32 	%r10, %tid.x;
	mad.lo.s32 	%r1, %r8, %r9, %r10;
	mov.u32 	%r11, %ctaid.y;
	mov.u32 	%r12, %ntid.y;
	mov.u32 	%r13, %tid.y;
	mad.lo.s32 	%r14, %r11, %r12, %r13;
	setp.ge.s32 	%p1, %r1, %r5;
	setp.ge.s32 	%p2, %r14, %r6;
	or.pred  	%p3, %p1, %p2;
	@%p3 bra 	$L__BB15_2;
	cvta.to.global.u64 	%rd3, %rd1;
	cvta.to.global.u64 	%rd4, %rd2;
	mul.lo.s32 	%r15, %r3, %r14;
	cvt.s64.s32 	%rd5, %r15;
	add.s64 	%rd6, %rd3, %rd5;
	mul.lo.s32 	%r16, %r4, %r14;
	cvt.s64.s32 	%rd7, %r16;
	add.s64 	%rd8, %rd4, %rd7;
	mul.lo.s32 	%r17, %r1, 3;
	mul.wide.s32 	%rd9, %r17, 4;
	add.s64 	%rd10, %rd6, %rd9;
	ld.global.f32 	%f1, [%rd10];
	add.s64 	%rd11, %rd8, %rd9;
	st.global.f32 	[%rd11], %f1;
	ld.global.f32 	%f2, [%rd10+4];
	st.global.f32 	[%rd11+4], %f2;
	ld.global.f32 	%f3, [%rd10+8];
	st.global.f32 	[%rd11+8], %f3;
$L__BB15_2:
	ret;

}
	// .globl	_Z15nppiCopy_kernelIfLi4EEvPKT_iPS0_iii
.visible .entry _Z15nppiCopy_kernelIfLi4EEvPKT_iPS0_iii(
	.param .u64 .ptr .align 1 _Z15nppiCopy_kernelIfLi4EEvPKT_iPS0_iii_param_0,
	.param .u32 _Z15nppiCopy_kernelIfLi4EEvPKT_iPS0_iii_param_1,
	.param .u64 .ptr .align 1 _Z15nppiCopy_kernelIfLi4EEvPKT_iPS0_iii_param_2,
	.param .u32 _Z15nppiCopy_kernelIfLi4EEvPKT_iPS0_iii_param_3,
	.param .u32 _Z15nppiCopy_kernelIfLi4EEvPKT_iPS0_iii_param_4,
	.param .u32 _Z15nppiCopy_kernelIfLi4EEvPKT_iPS0_iii_param_5
)
{
	.reg .pred 	%p<4>;
	.reg .b32 	%r<18>;
	.reg .b32 	%f<5>;
	.reg .b64 	%rd<12>;

	ld.param.u64 	%rd1, [_Z15nppiCopy_kernelIfLi4EEvPKT_iPS0_iii_param_0];
	ld.param.u32 	%r3, [_Z15nppiCopy_kernelIfLi4EEvPKT_iPS0_iii_param_1];
	ld.param.u64 	%rd2, [_Z15nppiCopy_kernelIfLi4EEvPKT_iPS0_iii_param_2];
	ld.param.u32 	%r4, [_Z15nppiCopy_kernelIfLi4EEvPKT_iPS0_iii_param_3];
	ld.param.u32 	%r5, [_Z15nppiCopy_kernelIfLi4EEvPKT_iPS0_iii_param_4];
	ld.param.u32 	%r6, [_Z15nppiCopy_kernelIfLi4EEvPKT_iPS0_iii_param_5];
	mov.u32 	%r8, %ctaid.x;
	mov.u32 	%r9, %ntid.x;
	mov.u32 	%r10, %tid.x;
	mad.lo.s32 	%r1, %r8, %r9, %r10;
	mov.u32 	%r11, %ctaid.y;
	mov.u32 	%r12, %ntid.y;
	mov.u32 	%r13, %tid.y;
	mad.lo.s32 	%r14, %r11, %r12, %r13;
	setp.ge.s32 	%p1, %r1, %r5;
	setp.ge.s32 	%p2, %r14, %r6;
	or.pred  	%p3, %p1, %p2;
	@%p3 bra 	$L__BB16_2;
	cvta.to.global.u64 	%rd3, %rd1;
	cvta.to.global.u64 	%rd4, %rd2;
	mul.lo.s32 	%r15, %r3, %r14;
	cvt.s64.s32 	%rd5, %r15;
	add.s64 	%rd6, %rd3, %rd5;
	mul.lo.s32 	%r16, %r4, %r14;
	cvt.s64.s32 	%rd7, %r16;
	add.s64 	%rd8, %rd4, %rd7;
	shl.b32 	%r17, %r1, 2;
	mul.wide.s32 	%rd9, %r17, 4;
	add.s64 	%rd10, %rd6, %rd9;
	ld.global.f32 	%f1, [%rd10];
	add.s64 	%rd11, %rd8, %rd9;
	st.global.f32 	[%rd11], %f1;
	ld.global.f32 	%f2, [%rd10+4];
	st.global.f32 	[%rd11+4], %f2;
	ld.global.f32 	%f3, [%rd10+8];
	st.global.f32 	[%rd11+8], %f3;
	ld.global.f32 	%f4, [%rd10+12];
	st.global.f32 	[%rd11+12], %f4;
$L__BB16_2:
	ret;

}


// ===== COMPILED SASS (sm_100) =====

	.target	sm_100

	.elftype	@"ET_EXEC"


//--------------------- .note.nv.tkinfo           --------------------------
	.section	.note.nv.tkinfo,"",@"SHT_NOTE"
	.sectionflags	@"SHF_NOTE_NV_TKINFO"
	.tkinfo
        /*0018*/ 	.word	0x00000002
        /*0030*/ 	.string	""
        /*0030*/ 	.string	"ptxas"
        /*0030*/ 	.string	"Cuda compilation tools, release 13.0, V13.0.88"
        /*0030*/ 	.string	"Build cuda_13.0.r13.0/compiler.36424714_0"
        /*0030*/ 	.string	"-arch sm_100 -m 64 "



//--------------------- .note.nv.cuinfo           --------------------------
	.section	.note.nv.cuinfo,"",@"SHT_NOTE"
	.sectionflags	@"SHF_NOTE_NV_CUINFO"
        /*0018*/ 	.short	0x0002
        /*001a*/ 	.short	0x0064
        /*001c*/ 	.short	0x0082
	.zero		2


//--------------------- .nv.info                  --------------------------
	.section	.nv.info,"",@"SHT_CUDA_INFO"
	.align	4


	//----- nvinfo : EIATTR_REGCOUNT
	.align		4
        /*0000*/ 	.byte	0x04, 0x2f
        /*0002*/ 	.short	(.L_1 - .L_0)
	.align		4
.L_0:
        /*0004*/ 	.word	index@(_Z33nppiCopy_8u_C4R_vectorized_kernelPKhiPhiii)
        /*0008*/ 	.word	0x0000000a


	//----- nvinfo : EIATTR_FRAME_SIZE
	.align		4
.L_1:
        /*000c*/ 	.byte	0x04, 0x11
        /*000e*/ 	.short	(.L_3 - .L_2)
	.align		4
.L_2:
        /*0010*/ 	.word	index@(_Z33nppiCopy_8u_C4R_vectorized_kernelPKhiPhiii)
        /*0014*/ 	.word	0x00000000


	//----- nvinfo : EIATTR_REGCOUNT
	.align		4
.L_3:
        /*0018*/ 	.byte	0x04, 0x2f
        /*001a*/ 	.short	(.L_5 - .L_4)
	.align		4
.L_4:
        /*001c*/ 	.word	index@(_Z25nppiCopy_32f_C3P3R_kernelPKfiPKPfiii)
        /*0020*/ 	.word	0x00000018


	//----- nvinfo : EIATTR_FRAME_SIZE
	.align		4
.L_5:
        /*0024*/ 	.byte	0x04, 0x11
        /*0026*/ 	.short	(.L_7 - .L_6)
	.align		4
.L_6:
        /*0028*/ 	.word	index@(_Z25nppiCopy_32f_C3P3R_kernelPKfiPKPfiii)
        /*002c*/ 	.word	0x00000000


	//----- nvinfo : EIATTR_REGCOUNT
	.align		4
.L_7:
        /*0030*/ 	.byte	0x04, 0x2f
        /*0032*/ 	.short	(.L_9 - .L_8)
	.align		4
.L_8:
        /*0034*/ 	.word	index@(_Z15nppiCopy_kernelIhLi1EEvPKT_iPS0_iii)
        /*0038*/ 	.word	0x00000009


	//----- nvinfo : EIATTR_FRAME_SIZE
	.align		4
.L_9:
        /*003c*/ 	.byte	0x04, 0x11
        /*003e*/ 	.short	(.L_11 - .L_10)
	.align		4
.L_10:
        /*0040*/ 	.word	index@(_Z15nppiCopy_kernelIhLi1EEvPKT_iPS0_iii)
        /*0044*/ 	.word	0x00000000


	//----- nvinfo : EIATTR_REGCOUNT
	.align		4
.L_11:
        /*0048*/ 	.byte	0x04, 0x2f
        /*004a*/ 	.short	(.L_13 - .L_12)
	.align		4
.L_12:
        /*004c*/ 	.word	index@(_Z15nppiCopy_kernelIhLi3EEvPKT_iPS0_iii)
        /*0050*/ 	.word	0x0000000e


	//----- nvinfo : EIATTR_FRAME_SIZE
	.align		4
.L_13:
        /*0054*/ 	.byte	0x04, 0x11
        /*0056*/ 	.short	(.L_15 - .L_14)
	.align		4
.L_14:
        /*0058*/ 	.word	index@(_Z15nppiCopy_kernelIhLi3EEvPKT_iPS0_iii)
        /*005c*/ 	.word	0x00000000


	//----- nvinfo : EIATTR_REGCOUNT
	.align		4
.L_15:
        /*0060*/ 	.byte	0x04, 0x2f
        /*0062*/ 	.short	(.L_17 - .L_16)
	.align		4
.L_16:
        /*0064*/ 	.word	index@(_Z15nppiCopy_kernelIhLi4EEvPKT_iPS0_iii)
        /*0068*/ 	.word	0x00000010


	//----- nvinfo : EIATTR_FRAME_SIZE
	.align		4
.L_17:
        /*006c*/ 	.byte	0x04, 0x11
        /*006e*/ 	.short	(.L_19 - .L_18)
	.align		4
.L_18:
        /*0070*/ 	.word	index@(_Z15nppiCopy_kernelIhLi4EEvPKT_iPS0_iii)
        /*0074*/ 	.word	0x00000000


	//----- nvinfo : EIATTR_REGCOUNT
	.align		4
.L_19:
        /*0078*/ 	.byte	0x04, 0x2f
        /*007a*/ 	.short	(.L_21 - .L_20)
	.align		4
.L_20:
        /*007c*/ 	.word	index@(_Z15nppiCopy_kernelItLi1EEvPKT_iPS0_iii)
        /*0080*/ 	.word	0x0000000a


	//----- nvinfo : EIATTR_FRAME_SIZE
	.align		4
.L_21:
        /*0084*/ 	.byte	0x04, 0x11
        /*0086*/ 	.short	(.L_23 - .L_22)
	.align		4
.L_22:
        /*0088*/ 	.word	index@(_Z15nppiCopy_kernelItLi1EEvPKT_iPS0_iii)
        /*008c*/ 	.word	0x00000000


	//----- nvinfo : EIATTR_REGCOUNT
	.align		4
.L_23:
        /*0090*/ 	.byte	0x04, 0x2f
        /*0092*/ 	.short	(.L_25 - .L_24)
	.align		4
.L_24:
        /*0094*/ 	.word	index@(_Z15nppiCopy_kernelItLi3EEvPKT_iPS0_iii)
        /*0098*/ 	.word	0x0000000e


	//----- nvinfo : EIATTR_FRAME_SIZE
	.align		4
.L_25:
        /*009c*/ 	.byte	0x04, 0x11
        /*009e*/ 	.short	(.L_27 - .L_26)
	.align		4
.L_26:
        /*00a0*/ 	.word	index@(_Z15nppiCopy_kernelItLi3EEvPKT_iPS0_iii)
        /*00a4*/ 	.word	0x00000000


	//----- nvinfo : EIATTR_REGCOUNT
	.align		4
.L_27:
        /*00a8*/ 	.byte	0x04, 0x2f
        /*00aa*/ 	.short	(.L_29 - .L_28)
	.align		4
.L_28:
        /*00ac*/ 	.word	index@(_Z15nppiCopy_kernelItLi4EEvPKT_iPS0_iii)
        /*00b0*/ 	.word	0x00000010


	//----- nvinfo : EIATTR_FRAME_SIZE
	.align		4
.L_29:
        /*00b4*/ 	.byte	0x04, 0x11
        /*00b6*/ 	.short	(.L_31 - .L_30)
	.align		4
.L_30:
        /*00b8*/ 	.word	index@(_Z15nppiCopy_kernelItLi4EEvPKT_iPS0_iii)
        /*00bc*/ 	.word	0x00000000


	//----- nvinfo : EIATTR_REGCOUNT
	.align		4
.L_31:
        /*00c0*/ 	.byte	0x04, 0x2f
        /*00c2*/ 	.short	(.L_33 - .L_32)
	.align		4
.L_32:
        /*00c4*/ 	.word	index@(_Z15nppiCopy_kernelIsLi1EEvPKT_iPS0_iii)
        /*00c8*/ 	.word	0x0000000a


	//----- nvinfo : EIATTR_FRAME_SIZE
	.align		4
.L_33:
        /*00cc*/ 	.byte	0x04, 0x11
        /*00ce*/ 	.short	(.L_35 - .L_34)
	.align		4
.L_34:
        /*00d0*/ 	.word	index@(_Z15nppiCopy_kernelIsLi1EEvPKT_iPS0_iii)
        /*00d4*/ 	.word	0x00000000


	//----- nvinfo : EIATTR_REGCOUNT
	.align		4
.L_35:
        /*00d8*/ 	.byte	0x04, 0x2f
        /*00da*/ 	.short	(.L_37 - .L_36)
	.align		4
.L_36:
        /*00dc*/ 	.word	index@(_Z15nppiCopy_kernelIsLi3EEvPKT_iPS0_iii)
        /*00e0*/ 	.word	0x0000000e


	//----- nvinfo : EIATTR_FRAME_SIZE
	.align		4
.L_37:
        /*00e4*/ 	.byte	0x04, 0x11
        /*00e6*/ 	.short	(.L_39 - .L_38)
	.align		4
.L_38:
        /*00e8*/ 	.word	index@(_Z15nppiCopy_kernelIsLi3EEvPKT_iPS0_iii)
        /*00ec*/ 	.word	0x00000000


	//----- nvinfo : EIATTR_REGCOUNT
	.align		4
.L_39:
        /*00f0*/ 	.byte	0x04, 0x2f
        /*00f2*/ 	.short	(.L_41 - .L_40)
	.align		4
.L_40:
        /*00f4*/ 	.word	index@(_Z15nppiCopy_kernelIsLi4EEvPKT_iPS0_iii)
        /*00f8*/ 	.word	0x00000010


	//----- nvinfo : EIATTR_FRAME_SIZE
	.align		4
.L_41:
        /*00fc*/ 	.byte	0x04, 0x11
        /*00fe*/ 	.short	(.L_43 - .L_42)
	.align		4
.L_42:
        /*0100*/ 	.word	index@(_Z15nppiCopy_kernelIsLi4EEvPKT_iPS0_iii)
        /*0104*/ 	.word	0x00000000


	//----- nvinfo : EIATTR_REGCOUNT
	.align		4
.L_43:
        /*0108*/ 	.byte	0x04, 0x2f
        /*010a*/ 	.short	(.L_45 - .L_44)
	.align		4
.L_44:
        /*010c*/ 	.word	index@(_Z15nppiCopy_kernelIiLi1EEvPKT_iPS0_iii)
        /*0110*/ 	.word	0x0000000a


	//----- nvinfo : EIATTR_FRAME_SIZE
	.align		4
.L_45:
        /*0114*/ 	.byte	0x04, 0x11
        /*0116*/ 	.short	(.L_47 - .L_46)
	.align		4
.L_46:
        /*0118*/ 	.word	index@(_Z15nppiCopy_kernelIiLi1EEvPKT_iPS0_iii)
        /*011c*/ 	.word	0x00000000


	//----- nvinfo : EIATTR_REGCOUNT
	.align		4
.L_47:
        /*0120*/ 	.byte	0x04, 0x2f
        /*0122*/ 	.short	(.L_49 - .L_48)
	.align		4
.L_48:
        /*0124*/ 	.word	index@(_Z15nppiCopy_kernelIiLi3EEvPKT_iPS0_iii)
        /*0128*/ 	.word	0x0000000e


	//----- nvinfo : EIATTR_FRAME_SIZE
	.align		4
.L_49:
        /*012c*/ 	.byte	0x04, 0x11
        /*012e*/ 	.short	(.L_51 - .L_50)
	.align		4
.L_50:
        /*0130*/ 	.word	index@(_Z15nppiCopy_kernelIiLi3EEvPKT_iPS0_iii)
        /*0134*/ 	.word	0x00000000


	//----- nvinfo : EIATTR_REGCOUNT
	.align		4
.L_51:
        /*0138*/ 	.byte	0x04, 0x2f
        /*013a*/ 	.short	(.L_53 - .L_52)
	.align		4
.L_52:
        /*013c*/ 	.word	index@(_Z15nppiCopy_kernelIiLi4EEvPKT_iPS0_iii)
        /*0140*/ 	.word	0x00000010


	//----- nvinfo : EIATTR_FRAME_SIZE
	.align		4
.L_53:
        /*0144*/ 	.byte	0x04, 0x11
        /*0146*/ 	.short	(.L_55 - .L_54)
	.align		4
.L_54:
        /*0148*/ 	.word	index@(_Z15nppiCopy_kernelIiLi4EEvPKT_iPS0_iii)
        /*014c*/ 	.word	0x00000000


	//----- nvinfo : EIATTR_REGCOUNT
	.align		4
.L_55:
        /*0150*/ 	.byte	0x04, 0x2f
        /*0152*/ 	.short	(.L_57 - .L_56)
	.align		4
.L_56:
        /*0154*/ 	.word	index@(_Z15nppiCopy_kernelIfLi1EEvPKT_iPS0_iii)
        /*0158*/ 	.word	0x0000000a


	//----- nvinfo : EIATTR_FRAME_SIZE
	.align		4
.L_57:
        /*015c*/ 	.byte	0x04, 0x11
        /*015e*/ 	.short	(.L_59 - .L_58)
	.align		4
.L_58:
        /*0160*/ 	.word	index@(_Z15nppiCopy_kernelIfLi1EEvPKT_iPS0_iii)
        /*0164*/ 	.word	0x00000000


	//----- nvinfo : EIATTR_REGCOUNT
	.align		4
.L_59:
        /*0168*/ 	.byte	0x04, 0x2f
        /*016a*/ 	.short	(.L_61 - .L_60)
	.align		4
.L_60:
        /*016c*/ 	.word	index@(_Z15nppiCopy_kernelIfLi3EEvPKT_iPS0_iii)
        /*0170*/ 	.word	0x0000000e


	//----- nvinfo : EIATTR_FRAME_SIZE
	.align		4
.L_61:
        /*0174*/ 	.byte	0x04, 0x11
        /*0176*/ 	.short	(.L_63 - .L_62)
	.align		4
.L_62:
        /*0178*/ 	.word	index@(_Z15nppiCopy_kernelIfLi3EEvPKT_iPS0_iii)
        /*017c*/ 	.word	0x00000000


	//----- nvinfo : EIATTR_REGCOUNT
	.align		4
.L_63:
        /*0180*/ 	.byte	0x04, 0x2f
        /*0182*/ 	.short	(.L_65 - .L_64)
	.align		4
.L_64:
        /*0184*/ 	.word	index@(_Z15nppiCopy_kernelIfLi4EEvPKT_iPS0_iii)
        /*0188*/ 	.word	0x00000010


	//----- nvinfo : EIATTR_FRAME_SIZE
	.align		4
.L_65:
        /*018c*/ 	.byte	0x04, 0x11
        /*018e*/ 	.short	(.L_67 - .L_66)
	.align		4
.L_66:
        /*0190*/ 	.word	index@(_Z15nppiCopy_kernelIfLi4EEvPKT_iPS0_iii)
        /*0194*/ 	.word	0x00000000


	//----- nvinfo : EIATTR_MIN_STACK_SIZE
	.align		4
.L_67:
        /*0198*/ 	.byte	0x04, 0x12
        /*019a*/ 	.short	(.L_69 - .L_68)
	.align		4
.L_68:
        /*019c*/ 	.word	index@(_Z15nppiCopy_kernelIfLi4EEvPKT_iPS0_iii)
        /*01a0*/ 	.word	0x00000000


	//----- nvinfo : EIATTR_MIN_STACK_SIZE
	.align		4
.L_69:
        /*01a4*/ 	.byte	0x04, 0x12
        /*01a6*/ 	.short	(.L_71 - .L_70)
	.align		4
.L_70:
        /*01a8*/ 	.word	index@(_Z15nppiCopy_kernelIfLi3EEvPKT_iPS0_iii)
        /*01ac*/ 	.word	0x00000000


	//----- nvinfo : EIATTR_MIN_STACK_SIZE
	.align		4
.L_71:
        /*01b0*/ 	.byte	0x04, 0x12
        /*01b2*/ 	.short	(.L_73 - .L_72)
	.align		4
.L_72:
        /*01b4*/ 	.word	index@(_Z15nppiCopy_kernelIfLi1EEvPKT_iPS0_iii)
        /*01b8*/ 	.word	0x00000000


	//----- nvinfo : EIATTR_MIN_STACK_SIZE
	.align		4
.L_73:
        /*01bc*/ 	.byte	0x04, 0x12
        /*01be*/ 	.short	(.L_75 - .L_74)
	.align		4
.L_74:
        /*01c0*/ 	.word	index@(_Z15nppiCopy_kernelIiLi4EEvPKT_iPS0_iii)
        /*01c4*/ 	.word	0x00000000


	//----- nvinfo : EIATTR_MIN_STACK_SIZE
	.align		4
.L_75:
        /*01c8*/ 	.byte	0x04, 0x12
        /*01ca*/ 	.short	(.L_77 - .L_76)
	.align		4
.L_76:
        /*01cc*/ 	.word	index@(_Z15nppiCopy_kernelIiLi3EEvPKT_iPS0_iii)
        /*01d0*/ 	.word	0x00000000


	//----- nvinfo : EIATTR_MIN_STACK_SIZE
	.align		4
.L_77:
        /*01d4*/ 	.byte	0x04, 0x12
        /*01d6*/ 	.short	(.L_79 - .L_78)
	.align		4
.L_78:
        /*01d8*/ 	.word	index@(_Z15nppiCopy_kernelIiLi1EEvPKT_iPS0_iii)
        /*01dc*/ 	.word	0x00000000


	//----- nvinfo : EIATTR_MIN_STACK_SIZE
	.align		4
.L_79:
        /*01e0*/ 	.byte	0x04, 0x12
        /*01e2*/ 	.short	(.L_81 - .L_80)
	.align		4
.L_80:
        /*01e4*/ 	.word	index@(_Z15nppiCopy_kernelIsLi4EEvPKT_iPS0_iii)
        /*01e8*/ 	.word	0x00000000


	//----- nvinfo : EIATTR_MIN_STACK_SIZE
	.align		4
.L_81:
        /*01ec*/ 	.byte	0x04, 0x12
        /*01ee*/ 	.short	(.L_83 - .L_82)
	.align		4
.L_82:
        /*01f0*/ 	.word	index@(_Z15nppiCopy_kernelIsLi3EEvPKT_iPS0_iii)
        /*01f4*/ 	.word	0x00000000


	//----- nvinfo : EIATTR_MIN_STACK_SIZE
	.align		4
.L_83:
        /*01f8*/ 	.byte	0x04, 0x12
        /*01fa*/ 	.short	(.L_85 - .L_84)
	.align		4
.L_84:
        /*01fc*/ 	.word	index@(_Z15nppiCopy_kernelIsLi1EEvPKT_iPS0_iii)
        /*0200*/ 	.word	0x00000000


	//----- nvinfo : EIATTR_MIN_STACK_SIZE
	.align		4
.L_85:
        /*0204*/ 	.byte	0x04, 0x12
        /*0206*/ 	.short	(.L_87 - .L_86)
	.align		4
.L_86:
        /*0208*/ 	.word	index@(_Z15nppiCopy_kernelItLi4EEvPKT_iPS0_iii)
        /*020c*/ 	.word	0x00000000


	//----- nvinfo : EIATTR_MIN_STACK_SIZE
	.align		4
.L_87:
        /*0210*/ 	.byte	0x04, 0x12
        /*0212*/ 	.short	(.L_89 - .L_88)
	.align		4
.L_88:
        /*0214*/ 	.word	index@(_Z15nppiCopy_kernelItLi3EEvPKT_iPS0_iii)
        /*0218*/ 	.word	0x00000000


	//----- nvinfo : EIATTR_MIN_STACK_SIZE
	.align		4
.L_89:
        /*021c*/ 	.byte	0x04, 0x12
        /*021e*/ 	.short	(.L_91 - .L_90)
	.align		4
.L_90:
        /*0220*/ 	.word	index@(_Z15nppiCopy_kernelItLi1EEvPKT_iPS0_iii)
        /*0224*/ 	.word	0x00000000


	//----- nvinfo : EIATTR_MIN_STACK_SIZE
	.align		4
.L_91:
        /*0228*/ 	.byte	0x04, 0x12
        /*022a*/ 	.short	(.L_93 - .L_92)
	.align		4
.L_92:
        /*022c*/ 	.word	index@(_Z15nppiCopy_kernelIhLi4EEvPKT_iPS0_iii)
        /*0230*/ 	.word	0x00000000


	//----- nvinfo : EIATTR_MIN_STACK_SIZE
	.align		4
.L_93:
        /*0234*/ 	.byte	0x04, 0x12
        /*0236*/ 	.short	(.L_95 - .L_94)
	.align		4
.L_94:
        /*0238*/ 	.word	index@(_Z15nppiCopy_kernelIhLi3EEvPKT_iPS0_iii)
        /*023c*/ 	.word	0x00000000


	//----- nvinfo : EIATTR_MIN_STACK_SIZE
	.align		4
.L_95:
        /*0240*/ 	.byte	0x04, 0x12
        /*0242*/ 	.short	(.L_97 - .L_96)
	.align		4
.L_96:
        /*0244*/ 	.word	index@(_Z15nppiCopy_kernelIhLi1EEvPKT_iPS0_iii)
        /*0248*/ 	.word	0x00000000


	//----- nvinfo : EIATTR_MIN_STACK_SIZE
	.align		4
.L_97:
        /*024c*/ 	.byte	0x04, 0x12
        /*024e*/ 	.short	(.L_99 - .L_98)
	.align		4
.L_98:
        /*0250*/ 	.word	index@(_Z25nppiCopy_32f_C3P3R_kernelPKfiPKPfiii)
        /*0254*/ 	.word	0x00000000


	//----- nvinfo : EIATTR_MIN_STACK_SIZE
	.align		4
.L_99:
        /*0258*/ 	.byte	0x04, 0x12
        /*025a*/ 	.short	(.L_101 - .L_100)
	.align		4
.L_100:
        /*025c*/ 	.word	index@(_Z33nppiCopy_8u_C4R_vectorized_kernelPKhiPhiii)
        /*0260*/ 	.word	0x00000000
.L_101:


//--------------------- .nv.compat                --------------------------
	.section	.nv.compat,"",@"SHT_CUDA_COMPAT_INFO"
	.align	4
        /*0000*/ 	.byte	0x02, 0x09, 0x00, 0x00, 0x02, 0x02, 0x01, 0x00, 0x02, 0x05, 0x05, 0x00, 0x03, 0x07, 0x01, 0x01
        /*0010*/ 	.byte	0x02, 0x03, 0x00, 0x00, 0x02, 0x06, 0x01, 0x00, 0x04, 0x0b, 0x08, 0x00, 0x09, 0x00, 0x00, 0x00
        /*0020*/ 	.byte	0x00, 0x00, 0x00, 0x00


//--------------------- .nv.info._Z15nppiCopy_kernelIfLi4EEvPKT_iPS0_iii --------------------------
	.section	.nv.info._Z15nppiCopy_kernelIfLi4EEvPKT_iPS0_iii,"",@"SHT_CUDA_INFO"
	.sectionflags	@""
	.align	4


	//----- nvinfo : EIATTR_CUDA_API_VERSION
	.align		4
        /*0000*/ 	.byte	0x04, 0x37
        /*0002*/ 	.short	(.L_103 - .L_102)
.L_102:
        /*0004*/ 	.word	0x00000082


	//----- nvinfo : EIATTR_KPARAM_INFO
	.align		4
.L_103:
        /*0008*/ 	.byte	0x04, 0x17
        /*000a*/ 	.short	(.L_105 - .L_104)
.L_104:
        /*000c*/ 	.word	0x00000000
        /*0010*/ 	.short	0x0005
        /*0012*/ 	.short	0x0020
        /*0014*/ 	.byte	0x00, 0xf0, 0x11, 0x00


	//----- nvinfo : EIATTR_KPARAM_INFO
	.align		4
.L_105:
        /*0018*/ 	.byte	0x04, 0x17
        /*001a*/ 	.short	(.L_107 - .L_106)
.L_106:
        /*001c*/ 	.word	0x00000000
        /*0020*/ 	.short	0x0004
        /*0022*/ 	.short	0x001c
        /*0024*/ 	.byte	0x00, 0xf0, 0x11, 0x00


	//----- nvinfo : EIATTR_KPARAM_INFO
	.align		4
.L_107:
        /*0028*/ 	.byte	0x04, 0x17
        /*002a*/ 	.short	(.L_109 - .L_108)
.L_108:
        /*002c*/ 	.word	0x00000000
        /*0030*/ 	.short	0x0003
        /*0032*/ 	.short	0x0018
        /*0034*/ 	.byte	0x00, 0xf0, 0x11, 0x00


	//----- nvinfo : EIATTR_KPARAM_INFO
	.align		4
.L_109:
        /*0038*/ 	.byte	0x04, 0x17
        /*003a*/ 	.short	(.L_111 - .L_110)
.L_110:
        /*003c*/ 	.word	0x00000000
        /*0040*/ 	.short	0x0002
        /*0042*/ 	.short	0x0010
        /*0044*/ 	.byte	0x00, 0xf5, 0x21, 0x00


	//----- nvinfo : EIATTR_KPARAM_INFO
	.align		4
.L_111:
        /*0048*/ 	.byte	0x04, 0x17
        /*004a*/ 	.short	(.L_113 - .L_112)
.L_112:
        /*004c*/ 	.word	0x00000000
        /*0050*/ 	.short	0x0001
        /*0052*/ 	.short	0x0008
        /*0054*/ 	.byte	0x00, 0xf0, 0x11, 0x00


	//----- nvinfo : EIATTR_KPARAM_INFO
	.align		4
.L_113:
        /*0058*/ 	.byte	0x04, 0x17
        /*005a*/ 	.short	(.L_115 - .L_114)
.L_114:
        /*005c*/ 	.word	0x00000000
        /*0060*/ 	.short	0x0000
        /*0062*/ 	.short	0x0000
        /*0064*/ 	.byte	0x00, 0xf5, 0x21, 0x00


	//----- nvinfo : EIATTR_SPARSE_MMA_MASK
	.align		4
.L_115:
        /*0068*/ 	.byte	0x03, 0x50
        /*006a*/ 	.short	0x0000


	//----- nvinfo : EIATTR_MAXREG_COUNT
	.align		4
        /*006c*/ 	.byte	0x03, 0x1b
        /*006e*/ 	.short	0x00ff


	//----- nvinfo : EIATTR_MERCURY_ISA_VERSION
	.align		4
        /*0070*/ 	.byte	0x03, 0x5f
        /*0072*/ 	.short	0x0101


	//----- nvinfo : EIATTR_VRC_CTA_INIT_COUNT
	.align		4
        /*0074*/ 	.byte	0x02, 0x4a
	.zero		1
	.zero		1


	//----- nvinfo : EIATTR_EXIT_INSTR_OFFSETS
	.align		4
        /*0078*/ 	.byte	0x04, 0x1c
        /*007a*/ 	.short	(.L_117 - .L_116)


	//   ....[0]....
.L_116:
        /*007c*/ 	.word	0x000000d0


	//   ....[1]....
        /*0080*/ 	.word	0x00000240


	//----- nvinfo : EIATTR_CBANK_PARAM_SIZE
	.align		4
.L_117:
        /*0084*/ 	.byte	0x03, 0x19
        /*0086*/ 	.short	0x0024


	//----- nvinfo : EIATTR_PARAM_CBANK
	.align		4
        /*0088*/ 	.byte	0x04, 0x0a
        /*008a*/ 	.short	(.L_119 - .L_118)
	.align		4
.L_118:
        /*008c*/ 	.word	index@(.nv.constant0._Z15nppiCopy_kernelIfLi4EEvPKT_iPS0_iii)
        /*0090*/ 	.short	0x0380
        /*0092*/ 	.short	0x0024


	//----- nvinfo : EIATTR_SW_WAR
	.align		4
.L_119:
        /*0094*/ 	.byte	0x04, 0x36
        /*0096*/ 	.short	(.L_121 - .L_120)
.L_120:
        /*0098*/ 	.word	0x00000008
.L_121:


//--------------------- .nv.info._Z15nppiCopy_kernelIfLi3EEvPKT_iPS0_iii --------------------------
	.section	.nv.info._Z15nppiCopy_kernelIfLi3EEvPKT_iPS0_iii,"",@"SHT_CUDA_INFO"
	.sectionflags	@""
	.align	4


	//----- nvinfo : EIATTR_CUDA_API_VERSION
	.align		4
        /*0000*/ 	.byte	0x04, 0x37
        /*0002*/ 	.short	(.L_123 - .L_122)
.L_122:
        /*0004*/ 	.word	0x00000082


	//----- nvinfo : EIATTR_KPARAM_INFO
	.align		4
.L_123:
        /*0008*/ 	.byte	0x04, 0x17
        /*000a*/ 	.short	(.L_125 - .L_124)
.L_124:
        /*000c*/ 	.word	0x00000000
        /*0010*/ 	.short	0x0005
        /*0012*/ 	.short	0x0020
        /*0014*/ 	.byte	0x00, 0xf0, 0x11, 0x00


	//----- nvinfo : EIATTR_KPARAM_INFO
	.align		4
.L_125:
        /*0018*/ 	.byte	0x04, 0x17
        /*001a*/ 	.short	(.L_127 - .L_126)
.L_126:
        /*001c*/ 	.word	0x00000000
        /*0020*/ 	.short	0x0004
        /*0022*/ 	.short	0x001c
        /*0024*/ 	.byte	0x00, 0xf0, 0x11, 0x00


	//----- nvinfo : EIATTR_KPARAM_INFO
	.align		4
.L_127:
        /*0028*/ 	.byte	0x04, 0x17
        /*002a*/ 	.short	(.L_129 - .L_128)
.L_128:
        /*002c*/ 	.word	0x00000000
        /*0030*/ 	.short	0x0003
        /*0032*/ 	.short	0x0018
        /*0034*/ 	.byte	0x00, 0xf0, 0x11, 0x00


	//----- nvinfo : EIATTR_KPARAM_INFO
	.align		4
.L_129:
        /*0038*/ 	.byte	0x04, 0x17
        /*003a*/ 	.short	(.L_131 - .L_130)
.L_130:
        /*003c*/ 	.word	0x00000000
        /*0040*/ 	.short	0x0002
        /*0042*/ 	.short	0x0010
        /*0044*/ 	.byte	0x00, 0xf5, 0x21, 0x00


	//----- nvinfo : EIATTR_KPARAM_INFO
	.align		4
.L_131:
        /*0048*/ 	.byte	0x04, 0x17
        /*004a*/ 	.short	(.L_133 - .L_132)
.L_132:
        /*004c*/ 	.word	0x00000000
        /*0050*/ 	.short	0x0001
        /*0052*/ 	.short	0x0008
        /*0054*/ 	.byte	0x00, 0xf0, 0x11, 0x00


	//----- nvinfo : EIATTR_KPARAM_INFO
	.align		4
.L_133:
        /*0058*/ 	.byte	0x04, 0x17
        /*005a*/ 	.short	(.L_135 - .L_134)
.L_134:
        /*005c*/ 	.word	0x00000000
        /*0060*/ 	.short	0x0000
        /*0062*/ 	.short	0x0000
        /*0064*/ 	.byte	0x00, 0xf5, 0x21, 0x00


	//----- nvinfo : EIATTR_SPARSE_MMA_MASK
	.align		4
.L_135:
        /*0068*/ 	.byte	0x03, 0x50
        /*006a*/ 	.short	0x0000


	//----- nvinfo : EIATTR_MAXREG_COUNT
	.align		4
        /*006c*/ 	.byte	0x03, 0x1b
        /*006e*/ 	.short	0x00ff


	//----- nvinfo : EIATTR_MERCURY_ISA_VERSION
	.align		4
        /*0070*/ 	.byte	0x03, 0x5f
        /*0072*/ 	.short	0x0101


	//----- nvinfo : EIATTR_VRC_CTA_INIT_COUNT
	.align		4
        /*0074*/ 	.byte	0x02, 0x4a
	.zero		1
	.zero		1


	//----- nvinfo : EIATTR_EXIT_INSTR_OFFSETS
	.align		4
        /*0078*/ 	.byte	0x04, 0x1c
        /*007a*/ 	.short	(.L_137 - .L_136)


	//   ....[0]....
.L_136:
        /*007c*/ 	.word	0x000000d0


	//   ....[1]....
        /*0080*/ 	.word	0x00000220


	//----- nvinfo : EIATTR_CBANK_PARAM_SIZE
	.align		4
.L_137:
        /*0084*/ 	.byte	0x03, 0x19
        /*0086*/ 	.short	0x0024


	//----- nvinfo : EIATTR_PARAM_CBANK
	.align		4
        /*0088*/ 	.byte	0x04, 0x0a
        /*008a*/ 	.short	(.L_139 - .L_138)
	.align		4
.L_138:
        /*008c*/ 	.word	index@(.nv.constant0._Z15nppiCopy_kernelIfLi3EEvPKT_iPS0_iii)
        /*0090*/ 	.short	0x0380
        /*0092*/ 	.short	0x0024


	//----- nvinfo : EIATTR_SW_WAR
	.align		4
.L_139:
        /*0094*/ 	.byte	0x04, 0x36
        /*0096*/ 	.short	(.L_141 - .L_140)
.L_140:
        /*0098*/ 	.word	0x00000008
.L_141:


//--------------------- .nv.info._Z15nppiCopy_kernelIfLi1EEvPKT_iPS0_iii --------------------------
	.section	.nv.info._Z15nppiCopy_kernelIfLi1EEvPKT_iPS0_iii,"",@"SHT_CUDA_INFO"
	.sectionflags	@""
	.align	4


	//----- nvinfo : EIATTR_CUDA_API_VERSION
	.align		4
        /*0000*/ 	.byte	0x04, 0x37
        /*0002*/ 	.short	(.L_143 - .L_142)
.L_142:
        /*0004*/ 	.word	0x00000082


	//----- nvinfo : EIATTR_KPARAM_INFO
	.align		4
.L_143:
        /*0008*/ 	.byte	0x04, 0x17
        /*000a*/ 	.short	(.L_145 - .L_144)
.L_144:
        /*000c*/ 	.word	0x00000000
        /*0010*/ 	.short	0x0005
        /*0012*/ 	.short	0x0020
        /*0014*/ 	.byte	0x00, 0xf0, 0x11, 0x00


	//----- nvinfo : EIATTR_KPARAM_INFO
	.align		4
.L_145:
        /*0018*/ 	.byte	0x04, 0x17
        /*001a*/ 	.short	(.L_147 - .L_146)
.L_146:
        /*001c*/ 	.word	0x00000000
        /*0020*/ 	.short	0x0004
        /*0022*/ 	.short	0x001c
        /*0024*/ 	.byte	0x00, 0xf0, 0x11, 0x00


	//----- nvinfo : EIATTR_KPARAM_INFO
	.align		4
.L_147:
        /*0028*/ 	.byte	0x04, 0x17
        /*002a*/ 	.short	(.L_149 - .L_148)
.L_148:
        /*002c*/ 	.word	0x00000000
        /*0030*/ 	.short	0x0003
        /*0032*/ 	.short	0x0018
        /*0034*/ 	.byte	0x00, 0xf0, 0x11, 0x00


	//----- nvinfo : EIATTR_KPARAM_INFO
	.align		4
.L_149:
        /*0038*/ 	.byte	0x04, 0x17
        /*003a*/ 	.short	(.L_151 - .L_150)
.L_150:
        /*003c*/ 	.word	0x00000000
        /*0040*/ 	.short	0x0002
        /*0042*/ 	.short	0x0010
        /*0044*/ 	.byte	0x00, 0xf5, 0x21, 0x00


	//----- nvinfo : EIATTR_KPARAM_INFO
	.align		4
.L_151:
        /*0048*/ 	.byte	0x04, 0x17
        /*004a*/ 	.short	(.L_153 - .L_152)
.L_152:
        /*004c*/ 	.word	0x00000000
        /*0050*/ 	.short	0x0001
        /*0052*/ 	.short	0x0008
        /*0054*/ 	.byte	0x00, 0xf0, 0x11, 0x00


	//----- nvinfo : EIATTR_KPARAM_INFO
	.align		4
.L_153:
        /*0058*/ 	.byte	0x04, 0x17
        /*005a*/ 	.short	(.L_155 - .L_154)
.L_154:
        /*005c*/ 	.word	0x00000000
        /*0060*/ 	.short	0x0000
        /*0062*/ 	.short	0x0000
        /*0064*/ 	.byte	0x00, 0xf5, 0x21, 0x00


	//----- nvinfo : EIATTR_SPARSE_MMA_MASK
	.align		4
.L_155:
        /*0068*/ 	.byte	0x03, 0x50
        /*006a*/ 	.short	0x0000


	//----- nvinfo : EIATTR_MAXREG_COUNT
	.align		4
        /*006c*/ 	.byte	0x03, 0x1b
        /*006e*/ 	.short	0x00ff


	//----- nvinfo : EIATTR_MERCURY_ISA_VERSION
	.align		4
        /*0070*/ 	.byte	0x03, 0x5f
        /*0072*/ 	.short	0x0101


	//----- nvinfo : EIATTR_VRC_CTA_INIT_COUNT
	.align		4
        /*0074*/ 	.byte	0x02, 0x4a
	.zero		1
	.zero		1


	//----- nvinfo : EIATTR_EXIT_INSTR_OFFSETS
	.align		4
        /*0078*/ 	.byte	0x04, 0x1c
        /*007a*/ 	.short	(.L_157 - .L_156)


	//   ....[0]....
.L_156:
        /*007c*/ 	.word	0x000000d0


	//   ....[1]....
        /*0080*/ 	.word	0x000001d0


	//----- nvinfo : EIATTR_CBANK_PARAM_SIZE
	.align		4
.L_157:
        /*0084*/ 	.byte	0x03, 0x19
        /*0086*/ 	.short	0x0024


	//----- nvinfo : EIATTR_PARAM_CBANK
	.align		4
        /*0088*/ 	.byte	0x04, 0x0a
        /*008a*/ 	.short	(.L_159 - .L_158)
	.align		4
.L_158:
        /*008c*/ 	.word	index@(.nv.constant0._Z15nppiCopy_kernelIfLi1EEvPKT_iPS0_iii)
        /*0090*/ 	.short	0x0380
        /*0092*/ 	.short	0x0024


	//----- nvinfo : EIATTR_SW_WAR
	.align		4
.L_159:
        /*0094*/ 	.byte	0x04, 0x36
        /*0096*/ 	.short	(.L_161 - .L_160)
.L_160:
        /*0098*/ 	.word	0x00000008
.L_161:


//--------------------- .nv.info._Z15nppiCopy_kernelIiLi4EEvPKT_iPS0_iii --------------------------
	.section	.nv.info._Z15nppiCopy_kernelIiLi4EEvPKT_iPS0_iii,"",@"SHT_CUDA_INFO"
	.sectionflags	@""
	.align	4


	//----- nvinfo : EIATTR_CUDA_API_VERSION
	.align		4
        /*0000*/ 	.byte	0x04, 0x37
        /*0002*/ 	.short	(.L_163 - .L_162)
.L_162:
        /*0004*/ 	.word	0x00000082


	//----- nvinfo : EIATTR_KPARAM_INFO
	.align		4
.L_163:
        /*0008*/ 	.byte	0x04, 0x17
        /*000a*/ 	.short	(.L_165 - .L_164)
.L_164:
        /*000c*/ 	.word	0x00000000
        /*0010*/ 	.short	0x0005
        /*0012*/ 	.short	0x0020
        /*0014*/ 	.byte	0x00, 0xf0, 0x11, 0x00


	//----- nvinfo : EIATTR_KPARAM_INFO
	.align		4
.L_165:
        /*0018*/ 	.byte	0x04, 0x17
        /*001a*/ 	.short	(.L_167 - .L_166)
.L_166:
        /*001c*/ 	.word	0x00000000
        /*0020*/ 	.short	0x0004
        /*0022*/ 	.short	0x001c
        /*0024*/ 	.byte	0x00, 0xf0, 0x11, 0x00


	//----- nvinfo : EIATTR_KPARAM_INFO
	.align		4
.L_167:
        /*0028*/ 	.byte	0x04, 0x17
        /*002a*/ 	.short	(.L_169 - .L_168)
.L_168:
        /*002c*/ 	.word	0x00000000
        /*0030*/ 	.short	0x0003
        /*0032*/ 	.short	0x0018
        /*0034*/ 	.byte	0x00, 0xf0, 0x11, 0x00


	//----- nvinfo : EIATTR_KPARAM_INFO
	.align		4
.L_169:
        /*0038*/ 	.byte	0x04, 0x17
        /*003a*/ 	.short	(.L_171 - .L_170)
.L_170:
        /*003c*/ 	.word	0x00000000
        /*0040*/ 	.short	0x0002
        /*0042*/ 	.short	0x0010
        /*0044*/ 	.byte	0x00, 0xf5, 0x21, 0x00


	//----- nvinfo : EIATTR_KPARAM_INFO
	.align		4
.L_171:
        /*0048*/ 	.byte	0x04, 0x17
        /*004a*/ 	.short	(.L_173 - .L_172)
.L_172:
        /*004c*/ 	.word	0x00000000
        /*0050*/ 	.short	0x0001
        /*0052*/ 	.short	0x0008
        /*0054*/ 	.byte	0x00, 0xf0, 0x11, 0x00


	//----- nvinfo : EIATTR_KPARAM_INFO
	.align		4
.L_173:
        /*0058*/ 	.byte	0x04, 0x17
        /*005a*/ 	.short	(.L_175 - .L_174)
.L_174:
        /*005c*/ 	.word	0x00000000
        /*0060*/ 	.short	0x0000
        /*0062*/ 	.short	0x0000
        /*0064*/ 	.byte	0x00, 0xf5, 0x21, 0x00


	//----- nvinfo : EIATTR_SPARSE_MMA_MASK
	.align		4
.L_175:
        /*0068*/ 	.byte	0x03, 0x50
        /*006a*/ 	.short	0x0000


	//----- nvinfo : EIATTR_MAXREG_COUNT
	.align		4
        /*006c*/ 	.byte	0x03, 0x1b
        /*006e*/ 	.short	0x00ff


	//----- nvinfo : EIATTR_MERCURY_ISA_VERSION
	.align		4
        /*0070*/ 	.byte	0x03, 0x5f
        /*0072*/ 	.short	0x0101


	//----- nvinfo : EIATTR_VRC_CTA_INIT_COUNT
	.align		4
        /*0074*/ 	.byte	0x02, 0x4a
	.zero		1
	.zero		1


	//----- nvinfo : EIATTR_EXIT_INSTR_OFFSETS
	.align		4
        /*0078*/ 	.byte	0x04, 0x1c
        /*007a*/ 	.short	(.L_177 - .L_176)


	//   ....[0]....
.L_176:
        /*007c*/ 	.word	0x000000d0


	//   ....[1]....
        /*0080*/ 	.word	0x00000240


	//----- nvinfo : EIATTR_CBANK_PARAM_SIZE
	.align		4
.L_177:
        /*0084*/ 	.byte	0x03, 0x19
        /*0086*/ 	.short	0x0024


	//----- nvinfo : EIATTR_PARAM_CBANK
	.align		4
        /*0088*/ 	.byte	0x04, 0x0a
        /*008a*/ 	.short	(.L_179 - .L_178)
	.align		4
.L_178:
        /*008c*/ 	.word	index@(.nv.constant0._Z15nppiCopy_kernelIiLi4EEvPKT_iPS0_iii)
        /*0090*/ 	.short	0x0380
        /*0092*/ 	.short	0x0024


	//----- nvinfo : EIATTR_SW_WAR
	.align		4
.L_179:
        /*0094*/ 	.byte	0x04, 0x36
        /*0096*/ 	.short	(.L_181 - .L_180)
.L_180:
        /*0098*/ 	.word	0x00000008
.L_181:


//--------------------- .nv.info._Z15nppiCopy_kernelIiLi3EEvPKT_iPS0_iii --------------------------
	.section	.nv.info._Z15nppiCopy_kernelIiLi3EEvPKT_iPS0_iii,"",@"SHT_CUDA_INFO"
	.sectionflags	@""
	.align	4


	//----- nvinfo : EIATTR_CUDA_API_VERSION
	.align		4
        /*0000*/ 	.byte	0x04, 0x37
        /*0002*/ 	.short	(.L_183 - .L_182)
.L_182:
        /*0004*/ 	.word	0x00000082


	//----- nvinfo : EIATTR_KPARAM_INFO
	.align		4
.L_183:
        /*0008*/ 	.byte	0x04, 0x17
        /*000a*/ 	.short	(.L_185 - .L_184)
.L_184:
        /*000c*/ 	.word	0x00000000
        /*0010*/ 	.short	0x0005
        /*0012*/ 	.short	0x0020
        /*0014*/ 	.byte	0x00, 0xf0, 0x11, 0x00


	//----- nvinfo : EIATTR_KPARAM_INFO
	.align		4
.L_185:
        /*0018*/ 	.byte	0x04, 0x17
        /*001a*/ 	.short	(.L_187 - .L_186)
.L_186:
        /*001c*/ 	.word	0x00000000
        /*0020*/ 	.short	0x0004
        /*0022*/ 	.short	0x001c
        /*0024*/ 	.byte	0x00, 0xf0, 0x11, 0x00


	//----- nvinfo : EIATTR_KPARAM_INFO
	.align		4
.L_187:
        /*0028*/ 	.byte	0x04, 0x17
        /*002a*/ 	.short	(.L_189 - .L_188)
.L_188:
        /*002c*/ 	.word	0x00000000
        /*0030*/ 	.short	0x0003
        /*0032*/ 	.short	0x0018
        /*0034*/ 	.byte	0x00, 0xf0, 0x11, 0x00


	//----- nvinfo : EIATTR_KPARAM_INFO
	.align		4
.L_189:
        /*0038*/ 	.byte	0x04, 0x17
        /*003a*/ 	.short	(.L_191 - .L_190)
.L_190:
        /*003c*/ 	.word	0x00000000
        /*0040*/ 	.short	0x0002
        /*0042*/ 	.short	0x0010
        /*0044*/ 	.byte	0x00, 0xf5, 0x21, 0x00


	//----- nvinfo : EIATTR_KPARAM_INFO
	.align		4
.L_191:
        /*0048*/ 	.byte	0x04, 0x17
        /*004a*/ 	.short	(.L_193 - .L_192)
.L_192:
        /*004c*/ 	.word	0x00000000
        /*0050*/ 	.short	0x0001
        /*0052*/ 	.short	0x0008
        /*0054*/ 	.byte	0x00, 0xf0, 0x11, 0x00


	//----- nvinfo : EIATTR_KPARAM_INFO
	.align		4
.L_193:
        /*0058*/ 	.byte	0x04, 0x17
        /*005a*/ 	.short	(.L_195 - .L_194)
.L_194:
        /*005c*/ 	.word	0x00000000
        /*0060*/ 	.short	0x0000
        /*0062*/ 	.short	0x0000
        /*0064*/ 	.byte	0x00, 0xf5, 0x21, 0x00


	//----- nvinfo : EIATTR_SPARSE_MMA_MASK
	.align		4
.L_195:
        /*0068*/ 	.byte	0x03, 0x50
        /*006a*/ 	.short	0x0000


	//----- nvinfo : EIATTR_MAXREG_COUNT
	.align		4
        /*006c*/ 	.byte	0x03, 0x1b
        /*006e*/ 	.short	0x00ff


	//----- nvinfo : EIATTR_MERCURY_ISA_VERSION
	.align		4
        /*0070*/ 	.byte	0x03, 0x5f
        /*0072*/ 	.short	0x0101


	//----- nvinfo : EIATTR_VRC_CTA_INIT_COUNT
	.align		4
        /*0074*/ 	.byte	0x02, 0x4a
	.zero		1
	.zero		1


	//----- nvinfo : EIATTR_EXIT_INSTR_OFFSETS
	.align		4
        /*0078*/ 	.byte	0x04, 0x1c
        /*007a*/ 	.short	(.L_197 - .L_196)


	//   ....[0]....
.L_196:
        /*007c*/ 	.word	0x000000d0


	//   ....[1]....
        /*0080*/ 	.word	0x00000220


	//----- nvinfo : EIATTR_CBANK_PARAM_SIZE
	.align		4
.L_197:
        /*0084*/ 	.byte	0x03, 0x19
        /*0086*/ 	.short	0x0024


	//----- nvinfo : EIATTR_PARAM_CBANK
	.align		4
        /*0088*/ 	.byte	0x04, 0x0a
        /*008a*/ 	.short	(.L_199 - .L_198)
	.align		4
.L_198:
        /*008c*/ 	.word	index@(.nv.constant0._Z15nppiCopy_kernelIiLi3EEvPKT_iPS0_iii)
        /*0090*/ 	.short	0x0380
        /*0092*/ 	.short	0x0024


	//----- nvinfo : EIATTR_SW_WAR
	.align		4
.L_199:
        /*0094*/ 	.byte	0x04, 0x36
        /*0096*/ 	.short	(.L_201 - .L_200)
.L_200:
        /*0098*/ 	.word	0x00000008
.L_201:


//--------------------- .nv.info._Z15nppiCopy_kernelIiLi1EEvPKT_iPS0_iii --------------------------
	.section	.nv.info._Z15nppiCopy_kernelIiLi1EEvPKT_iPS0_iii,"",@"SHT_CUDA_INFO"
	.sectionflags	@""
	.align	4


	//----- nvinfo : EIATTR_CUDA_API_VERSION
	.align		4
        /*0000*/ 	.byte	0x04, 0x37
        /*0002*/ 	.short	(.L_203 - .L_202)
.L_202:
        /*0004*/ 	.word	0x00000082


	//----- nvinfo : EIATTR_KPARAM_INFO
	.align		4
.L_203:
        /*0008*/ 	.byte	0x04, 0x17
        /*000a*/ 	.short	(.L_205 - .L_204)
.L_204:
        /*000c*/ 	.word	0x00000000
        /*0010*/ 	.short	0x0005
        /*0012*/ 	.short	0x0020
        /*0014*/ 	.byte	0x00, 0xf0, 0x11, 0x00


	//----- nvinfo : EIATTR_KPARAM_INFO
	.align		4
.L_205:
        /*0018*/ 	.byte	0x04, 0x17
        /*001a*/ 	.short	(.L_207 - .L_206)
.L_206:
        /*001c*/ 	.word	0x00000000
        /*0020*/ 	.short	0x0004
        /*0022*/ 	.short	0x001c
        /*0024*/ 	.byte	0x00, 0xf0, 0x11, 0x00


	//----- nvinfo : EIATTR_KPARAM_INFO
	.align		4
.L_207:
        /*0028*/ 	.byte	0x04, 0x17
        /*002a*/ 	.short	(.L_209 - .L_208)
.L_208:
        /*002c*/ 	.word	0x00000000
        /*0030*/ 	.short	0x0003
        /*0032*/ 	.short	0x0018
        /*0034*/ 	.byte	0x00, 0xf0, 0x11, 0x00


	//----- nvinfo : EIATTR_KPARAM_INFO
	.align		4
.L_209:
        /*0038*/ 	.byte	0x04, 0x17
        /*003a*/ 	.short	(.L_211 - .L_210)
.L_210:
        /*003c*/ 	.word	0x00000000
        /*0040*/ 	.short	0x0002
        /*0042*/ 	.short	0x0010
        /*0044*/ 	.byte	0x00, 0xf5, 0x21, 0x00


	//----- nvinfo : EIATTR_KPARAM_INFO
	.align		4
.L_211:
        /*0048*/ 	.byte	0x04, 0x17
        /*004a*/ 	.short	(.L_213 - .L_212)
.L_212:
        /*004c*/ 	.word	0x00000000
        /*0050*/ 	.short	0x0001
        /*0052*/ 	.short	0x0008
        /*0054*/ 	.byte	0x00, 0xf0, 0x11, 0x00


	//----- nvinfo : EIATTR_KPARAM_INFO
	.align		4
.L_213:
        /*0058*/ 	.byte	0x04, 0x17
        /*005a*/ 	.short	(.L_215 - .L_214)
.L_214:
        /*005c*/ 	.word	0x00000000
        /*0060*/ 	.short	0x0000
        /*0062*/ 	.short	0x0000
        /*0064*/ 	.byte	0x00, 0xf5, 0x21, 0x00


	//----- nvinfo : EIATTR_SPARSE_MMA_MASK
	.align		4
.L_215:
        /*0068*/ 	.byte	0x03, 0x50
        /*006a*/ 	.short	0x0000


	//----- nvinfo : EIATTR_MAXREG_COUNT
	.align		4
        /*006c*/ 	.byte	0x03, 0x1b
        /*006e*/ 	.short	0x00ff


	//----- nvinfo : EIATTR_MERCURY_ISA_VERSION
	.align		4
        /*0070*/ 	.byte	0x03, 0x5f
        /*0072*/ 	.short	0x0101


	//----- nvinfo : EIATTR_VRC_CTA_INIT_COUNT
	.align		4
        /*0074*/ 	.byte	0x02, 0x4a
	.zero		1
	.zero		1


	//----- nvinfo : EIATTR_EXIT_INSTR_OFFSETS
	.align		4
        /*0078*/ 	.byte	0x04, 0x1c
        /*007a*/ 	.short	(.L_217 - .L_216)


	//   ....[0]....
.L_216:
        /*007c*/ 	.word	0x000000d0


	//   ....[1]....
        /*0080*/ 	.word	0x000001d0


	//----- nvinfo : EIATTR_CBANK_PARAM_SIZE
	.align		4
.L_217:
        /*0084*/ 	.byte	0x03, 0x19
        /*0086*/ 	.short	0x0024


	//----- nvinfo : EIATTR_PARAM_CBANK
	.align		4
        /*0088*/ 	.byte	0x04, 0x0a
        /*008a*/ 	.short	(.L_219 - .L_218)
	.align		4
.L_218:
        /*008c*/ 	.word	index@(.nv.constant0._Z15nppiCopy_kernelIiLi1EEvPKT_iPS0_iii)
        /*0090*/ 	.short	0x0380
        /*0092*/ 	.short	0x0024


	//----- nvinfo : EIATTR_SW_WAR
	.align		4
.L_219:
        /*0094*/ 	.byte	0x04, 0x36
        /*0096*/ 	.short	(.L_221 - .L_220)
.L_220:
        /*0098*/ 	.word	0x00000008
.L_221:


//--------------------- .nv.info._Z15nppiCopy_kernelIsLi4EEvPKT_iPS0_iii --------------------------
	.section	.nv.info._Z15nppiCopy_kernelIsLi4EEvPKT_iPS0_iii,"",@"SHT_CUDA_INFO"
	.sectionflags	@""
	.align	4


	//----- nvinfo : EIATTR_CUDA_API_VERSION
	.align		4
        /*0000*/ 	.byte	0x04, 0x37
        /*0002*/ 	.short	(.L_223 - .L_222)
.L_222:
        /*0004*/ 	.word	0x00000082


	//----- nvinfo : EIATTR_KPARAM_INFO
	.align		4
.L_223:
        /*0008*/ 	.byte	0x04, 0x17
        /*000a*/ 	.short	(.L_225 - .L_224)
.L_224:
        /*000c*/ 	.word	0x00000000
        /*0010*/ 	.short	0x0005
        /*0012*/ 	.short	0x0020
        /*0014*/ 	.byte	0x00, 0xf0, 0x11, 0x00


	//----- nvinfo : EIATTR_KPARAM_INFO
	.align		4
.L_225:
        /*0018*/ 	.byte	0x04, 0x17
        /*001a*/ 	.short	(.L_227 - .L_226)
.L_226:
        /*001c*/ 	.word	0x00000000
        /*0020*/ 	.short	0x0004
        /*0022*/ 	.short	0x001c
        /*0024*/ 	.byte	0x00, 0xf0, 0x11, 0x00


	//----- nvinfo : EIATTR_KPARAM_INFO
	.align		4
.L_227:
        /*0028*/ 	.byte	0x04, 0x17
        /*002a*/ 	.short	(.L_229 - .L_228)
.L_228:
        /*002c*/ 	.word	0x00000000
        /*0030*/ 	.short	0x0003
        /*0032*/ 	.short	0x0018
        /*0034*/ 	.byte	0x00, 0xf0, 0x11, 0x00


	//----- nvinfo : EIATTR_KPARAM_INFO
	.align		4
.L_229:
        /*0038*/ 	.byte	0x04, 0x17
        /*003a*/ 	.short	(.L_231 - .L_230)
.L_230:
        /*003c*/ 	.word	0x00000000
        /*0040*/ 	.short	0x0002
        /*0042*/ 	.short	0x0010
        /*0044*/ 	.byte	0x00, 0xf5, 0x21, 0x00


	//----- nvinfo : EIATTR_KPARAM_INFO
	.align		4
.L_231:
        /*0048*/ 	.byte	0x04, 0x17
        /*004a*/ 	.short	(.L_233 - .L_232)
.L_232:
        /*004c*/ 	.word	0x00000000
        /*0050*/ 	.short	0x0001
        /*0052*/ 	.short	0x0008
        /*0054*/ 	.byte	0x00, 0xf0, 0x11, 0x00


	//----- nvinfo : EIATTR_KPARAM_INFO
	.align		4
.L_233:
        /*0058*/ 	.byte	0x04, 0x17
        /*005a*/ 	.short	(.L_235 - .L_234)
.L_234:
        /*005c*/ 	.word	0x00000000
        /*0060*/ 	.short	0x0000
        /*0062*/ 	.short	0x0000
        /*0064*/ 	.byte	0x00, 0xf5, 0x21, 0x00


	//----- nvinfo : EIATTR_SPARSE_MMA_MASK
	.align		4
.L_235:
        /*0068*/ 	.byte	0x03, 0x50
        /*006a*/ 	.short	0x0000


	//----- nvinfo : EIATTR_MAXREG_COUNT
	.align		4
        /*006c*/ 	.byte	0x03, 0x1b
        /*006e*/ 	.short	0x00ff


	//----- nvinfo : EIATTR_MERCURY_ISA_VERSION
	.align		4
        /*0070*/ 	.byte	0x03, 0x5f
        /*0072*/ 	.short	0x0101


	//----- nvinfo : EIATTR_VRC_CTA_INIT_COUNT
	.align		4
        /*0074*/ 	.byte	0x02, 0x4a
	.zero		1
	.zero		1


	//----- nvinfo : EIATTR_EXIT_INSTR_OFFSETS
	.align		4
        /*0078*/ 	.byte	0x04, 0x1c
        /*007a*/ 	.short	(.L_237 - .L_236)


	//   ....[0]....
.L_236:
        /*007c*/ 	.word	0x000000d0


	//   ....[1]....
        /*0080*/ 	.word	0x00000240


	//----- nvinfo : EIATTR_CBANK_PARAM_SIZE
	.align		4
.L_237:
        /*0084*/ 	.byte	0x03, 0x19
        /*0086*/ 	.short	0x0024


	//----- nvinfo : EIATTR_PARAM_CBANK
	.align		4
        /*0088*/ 	.byte	0x04, 0x0a
        /*008a*/ 	.short	(.L_239 - .L_238)
	.align		4
.L_238:
        /*008c*/ 	.word	index@(.nv.constant0._Z15nppiCopy_kernelIsLi4EEvPKT_iPS0_iii)
        /*0090*/ 	.short	0x0380
        /*0092*/ 	.short	0x0024


	//----- nvinfo : EIATTR_SW_WAR
	.align		4
.L_239:
        /*0094*/ 	.byte	0x04, 0x36
        /*0096*/ 	.short	(.L_241 - .L_240)
.L_240:
        /*0098*/ 	.word	0x00000008
.L_241:


//--------------------- .nv.info._Z15nppiCopy_kernelIsLi3EEvPKT_iPS0_iii --------------------------
	.section	.nv.info._Z15nppiCopy_kernelIsLi3EEvPKT_iPS0_iii,"",@"SHT_CUDA_INFO"
	.sectionflags	@""
	.align	4


	//----- nvinfo : EIATTR_CUDA_API_VERSION
	.align		4
        /*0000*/ 	.byte	0x04, 0x37
        /*0002*/ 	.short	(.L_243 - .L_242)
.L_242:
        /*0004*/ 	.word	0x00000082


	//----- nvinfo : EIATTR_KPARAM_INFO
	.align		4
.L_243:
        /*0008*/ 	.byte	0x04, 0x17
        /*000a*/ 	.short	(.L_245 - .L_244)
.L_244:
        /*000c*/ 	.word	0x00000000
        /*0010*/ 	.short	0x0005
        /*0012*/ 	.short	0x0020
        /*0014*/ 	.byte	0x00, 0xf0, 0x11, 0x00


	//----- nvinfo : EIATTR_KPARAM_INFO
	.align		4
.L_245:
        /*0018*/ 	.byte	0x04, 0x17
        /*001a*/ 	.short	(.L_247 - .L_246)
.L_246:
        /*001c*/ 	.word	0x00000000
        /*0020*/ 	.short	0x0004
        /*0022*/ 	.short	0x001c
        /*0024*/ 	.byte	0x00, 0xf0, 0x11, 0x00


	//----- nvinfo : EIATTR_KPARAM_INFO
	.align		4
.L_247:
        /*0028*/ 	.byte	0x04, 0x17
        /*002a*/ 	.short	(.L_249 - .L_248)
.L_248:
        /*002c*/ 	.word	0x00000000
        /*0030*/ 	.short	0x0003
        /*0032*/ 	.short	0x0018
        /*0034*/ 	.byte	0x00, 0xf0, 0x11, 0x00


	//----- nvinfo : EIATTR_KPARAM_INFO
	.align		4
.L_249:
        /*0038*/ 	.byte	0x04, 0x17
        /*003a*/ 	.short	(.L_251 - .L_250)
.L_250:
        /*003c*/ 	.word	0x00000000
        /*0040*/ 	.short	0x0002
        /*0042*/ 	.short	0x0010
        /*0044*/ 	.byte	0x00, 0xf5, 0x21, 0x00


	//----- nvinfo : EIATTR_KPARAM_INFO
	.align		4
.L_251:
        /*0048*/ 	.byte	0x04, 0x17
        /*004a*/ 	.short	(.L_253 - .L_252)
.L_252:
        /*004c*/ 	.word	0x00000000
        /*0050*/ 	.short	0x0001
        /*0052*/ 	.short	0x0008
        /*0054*/ 	.byte	0x00, 0xf0, 0x11, 0x00


	//----- nvinfo : EIATTR_KPARAM_INFO
	.align		4
.L_253:
        /*0058*/ 	.byte	0x04, 0x17
        /*005a*/ 	.short	(.L_255 - .L_254)
.L_254:
        /*005c*/ 	.word	0x00000000
        /*0060*/ 	.short	0x0000
        /*0062*/ 	.short	0x0000
        /*0064*/ 	.byte	0x00, 0xf5, 0x21, 0x00


	//----- nvinfo : EIATTR_SPARSE_MMA_MASK
	.align		4
.L_255:
        /*0068*/ 	.byte	0x03, 0x50
        /*006a*/ 	.short	0x0000


	//----- nvinfo : EIATTR_MAXREG_COUNT
	.align		4
        /*006c*/ 	.byte	0x03, 0x1b
        /*006e*/ 	.short	0x00ff


	//----- nvinfo : EIATTR_MERCURY_ISA_VERSION
	.align		4
        /*0070*/ 	.byte	0x03, 0x5f
        /*0072*/ 	.short	0x0101


	//----- nvinfo : EIATTR_VRC_CTA_INIT_COUNT
	.align		4
        /*0074*/ 	.byte	0x02, 0x4a
	.zero		1
	.zero		1


	//----- nvinfo : EIATTR_EXIT_INSTR_OFFSETS
	.align		4
        /*0078*/ 	.byte	0x04, 0x1c
        /*007a*/ 	.short	(.L_257 - .L_256)


	//   ....[0]....
.L_256:
        /*007c*/ 	.word	0x000000d0


	//   ....[1]....
        /*0080*/ 	.word	0x00000220


	//----- nvinfo : EIATTR_CBANK_PARAM_SIZE
	.align		4
.L_257:
        /*0084*/ 	.byte	0x03, 0x19
        /*0086*/ 	.short	0x0024


	//----- nvinfo : EIATTR_PARAM_CBANK
	.align		4
        /*0088*/ 	.byte	0x04, 0x0a
        /*008a*/ 	.short	(.L_259 - .L_258)
	.align		4
.L_258:
        /*008c*/ 	.word	index@(.nv.constant0._Z15nppiCopy_kernelIsLi3EEvPKT_iPS0_iii)
        /*0090*/ 	.short	0x0380
        /*0092*/ 	.short	0x0024


	//----- nvinfo : EIATTR_SW_WAR
	.align		4
.L_259:
        /*0094*/ 	.byte	0x04, 0x36
        /*0096*/ 	.short	(.L_261 - .L_260)
.L_260:
        /*0098*/ 	.word	0x00000008
.L_261:


//--------------------- .nv.info._Z15nppiCopy_kernelIsLi1EEvPKT_iPS0_iii --------------------------
	.section	.nv.info._Z15nppiCopy_kernelIsLi1EEvPKT_iPS0_iii,"",@"SHT_CUDA_INFO"
	.sectionflags	@""
	.align	4


	//----- nvinfo : EIATTR_CUDA_API_VERSION
	.align		4
        /*0000*/ 	.byte	0x04, 0x37
        /*0002*/ 	.short	(.L_263 - .L_262)
.L_262:
        /*0004*/ 	.word	0x00000082


	//----- nvinfo : EIATTR_KPARAM_INFO
	.align		4
.L_263:
        /*0008*/ 	.byte	0x04, 0x17
        /*000a*/ 	.short	(.L_265 - .L_264)
.L_264:
        /*000c*/ 	.word	0x00000000
        /*0010*/ 	.short	0x0005
        /*0012*/ 	.short	0x0020
        /*0014*/ 	.byte	0x00, 0xf0, 0x11, 0x00


	//----- nvinfo : EIATTR_KPARAM_INFO
	.align		4
.L_265:
        /*0018*/ 	.byte	0x04, 0x17
        /*001a*/ 	.short	(.L_267 - .L_266)
.L_266:
        /*001c*/ 	.word	0x00000000
        /*0020*/ 	.short	0x0004
        /*0022*/ 	.short	0x001c
        /*0024*/ 	.byte	0x00, 0xf0, 0x11, 0x00


	//----- nvinfo : EIATTR_KPARAM_INFO
	.align		4
.L_267:
        /*0028*/ 	.byte	0x04, 0x17
        /*002a*/ 	.short	(.L_269 - .L_268)
.L_268:
        /*002c*/ 	.word	0x00000000
        /*0030*/ 	.short	0x0003
        /*0032*/ 	.short	0x0018
        /*0034*/ 	.byte	0x00, 0xf0, 0x11, 0x00


	//----- nvinfo : EIATTR_KPARAM_INFO
	.align		4
.L_269:
        /*0038*/ 	.byte	0x04, 0x17
        /*003a*/ 	.short	(.L_271 - .L_270)
.L_270:
        /*003c*/ 	.word	0x00000000
        /*0040*/ 	.short	0x0002
        /*0042*/ 	.short	0x0010
        /*0044*/ 	.byte	0x00, 0xf5, 0x21, 0x00


	//----- nvinfo : EIATTR_KPARAM_INFO
	.align		4
.L_271:
        /*0048*/ 	.byte	0x04, 0x17
        /*004a*/ 	.short	(.L_273 - .L_272)
.L_272:
        /*004c*/ 	.word	0x00000000
        /*0050*/ 	.short	0x0001
        /*0052*/ 	.short	0x0008
        /*0054*/ 	.byte	0x00, 0xf0, 0x11, 0x00


	//----- nvinfo : EIATTR_KPARAM_INFO
	.align		4
.L_273:
        /*0058*/ 	.byte	0x04, 0x17
        /*005a*/ 	.short	(.L_275 - .L_274)
.L_274:
        /*005c*/ 	.word	0x00000000
        /*0060*/ 	.short	0x0000
        /*0062*/ 	.short	0x0000
        /*0064*/ 	.byte	0x00, 0xf5, 0x21, 0x00


	//----- nvinfo : EIATTR_SPARSE_MMA_MASK
	.align		4
.L_275:
        /*0068*/ 	.byte	0x03, 0x50
        /*006a*/ 	.short	0x0000


	//----- nvinfo : EIATTR_MAXREG_COUNT
	.align		4
        /*006c*/ 	.byte	0x03, 0x1b
        /*006e*/ 	.short	0x00ff


	//----- nvinfo : EIATTR_MERCURY_ISA_VERSION
	.align		4
        /*0070*/ 	.byte	0x03, 0x5f
        /*0072*/ 	.short	0x0101


	//----- nvinfo : EIATTR_VRC_CTA_INIT_COUNT
	.align		4
        /*0074*/ 	.byte	0x02, 0x4a
	.zero		1
	.zero		1


	//----- nvinfo : EIATTR_EXIT_INSTR_OFFSETS
	.align		4
        /*0078*/ 	.byte	0x04, 0x1c
        /*007a*/ 	.short	(.L_277 - .L_276)


	//   ....[0]....
.L_276:
        /*007c*/ 	.word	0x000000d0


	//   ....[1]....
        /*0080*/ 	.word	0x000001d0


	//----- nvinfo : EIATTR_CBANK_PARAM_SIZE
	.align		4
.L_277:
        /*0084*/ 	.byte	0x03, 0x19
        /*0086*/ 	.short	0x0024


	//----- nvinfo : EIATTR_PARAM_CBANK
	.align		4
        /*0088*/ 	.byte	0x04, 0x0a
        /*008a*/ 	.short	(.L_279 - .L_278)
	.align		4
.L_278:
        /*008c*/ 	.word	index@(.nv.constant0._Z15nppiCopy_kernelIsLi1EEvPKT_iPS0_iii)
        /*0090*/ 	.short	0x0380
        /*0092*/ 	.short	0x0024


	//----- nvinfo : EIATTR_SW_WAR
	.align		4
.L_279:
        /*0094*/ 	.byte	0x04, 0x36
        /*0096*/ 	.short	(.L_281 - .L_280)
.L_280:
        /*0098*/ 	.word	0x00000008
.L_281:


//--------------------- .nv.info._Z15nppiCopy_kernelItLi4EEvPKT_iPS0_iii --------------------------
	.section	.nv.info._Z15nppiCopy_kernelItLi4EEvPKT_iPS0_iii,"",@"SHT_CUDA_INFO"
	.sectionflags	@""
	.align	4


	//----- nvinfo : EIATTR_CUDA_API_VERSION
	.align		4
        /*0000*/ 	.byte	0x04, 0x37
        /*0002*/ 	.short	(.L_283 - .L_282)
.L_282:
        /*0004*/ 	.word	0x00000082


	//----- nvinfo : EIATTR_KPARAM_INFO
	.align		4
.L_283:
        /*0008*/ 	.byte	0x04, 0x17
        /*000a*/ 	.short	(.L_285 - .L_284)
.L_284:
        /*000c*/ 	.word	0x00000000
        /*0010*/ 	.short	0x0005
        /*0012*/ 	.short	0x0020
        /*0014*/ 	.byte	0x00, 0xf0, 0x11, 0x00


	//----- nvinfo : EIATTR_KPARAM_INFO
	.align		4
.L_285:
        /*0018*/ 	.byte	0x04, 0x17
        /*001a*/ 	.short	(.L_287 - .L_286)
.L_286:
        /*001c*/ 	.word	0x00000000
        /*0020*/ 	.short	0x0004
        /*0022*/ 	.short	0x001c
        /*0024*/ 	.byte	0x00, 0xf0, 0x11, 0x00


	//----- nvinfo : EIATTR_KPARAM_INFO
	.align		4
.L_287:
        /*0028*/ 	.byte	0x04, 0x17
        /*002a*/ 	.short	(.L_289 - .L_288)
.L_288:
        /*002c*/ 	.word	0x00000000
        /*0030*/ 	.short	0x0003
        /*0032*/ 	.short	0x0018
        /*0034*/ 	.byte	0x00, 0xf0, 0x11, 0x00


	//----- nvinfo : EIATTR_KPARAM_INFO
	.align		4
.L_289:
        /*0038*/ 	.byte	0x04, 0x17
        /*003a*/ 	.short	(.L_291 - .L_290)
.L_290:
        /*003c*/ 	.word	0x00000000
        /*0040*/ 	.short	0x0002
        /*0042*/ 	.short	0x0010
        /*0044*/ 	.byte	0x00, 0xf5, 0x21, 0x00


	//----- nvinfo : EIATTR_KPARAM_INFO
	.align		4
.L_291:
        /*0048*/ 	.byte	0x04, 0x17
        /*004a*/ 	.short	(.L_293 - .L_292)
.L_292:
        /*004c*/ 	.word	0x00000000
        /*0050*/ 	.short	0x0001
        /*0052*/ 	.short	0x0008
        /*0054*/ 	.byte	0x00, 0xf0, 0x11, 0x00


	//----- nvinfo : EIATTR_KPARAM_INFO
	.align		4
.L_293:
        /*0058*/ 	.byte	0x04, 0x17
        /*005a*/ 	.short	(.L_295 - .L_294)
.L_294:
        /*005c*/ 	.word	0x00000000
        /*0060*/ 	.short	0x0000
        /*0062*/ 	.short	0x0000
        /*0064*/ 	.byte	0x00, 0xf5, 0x21, 0x00


	//----- nvinfo : EIATTR_SPARSE_MMA_MASK
	.align		4
.L_295:
        /*0068*/ 	.byte	0x03, 0x50
        /*006a*/ 	.short	0x0000


	//----- nvinfo : EIATTR_MAXREG_COUNT
	.align		4
        /*006c*/ 	.byte	0x03, 0x1b
        /*006e*/ 	.short	0x00ff


	//----- nvinfo : EIATTR_MERCURY_ISA_VERSION
	.align		4
        /*0070*/ 	.byte	0x03, 0x5f
        /*0072*/ 	.short	0x0101


	//----- nvinfo : EIATTR_VRC_CTA_INIT_COUNT
	.align		4
        /*0074*/ 	.byte	0x02, 0x4a
	.zero		1
	.zero		1


	//----- nvinfo : EIATTR_EXIT_INSTR_OFFSETS
	.align		4
        /*0078*/ 	.byte	0x04, 0x1c
        /*007a*/ 	.short	(.L_297 - .L_296)


	//   ....[0]....
.L_296:
        /*007c*/ 	.word	0x000000d0


	//   ....[1]....
        /*0080*/ 	.word	0x00000240


	//----- nvinfo : EIATTR_CBANK_PARAM_SIZE
	.align		4
.L_297:
        /*0084*/ 	.byte	0x03, 0x19
        /*0086*/ 	.short	0x0024


	//----- nvinfo : EIATTR_PARAM_CBANK
	.align		4
        /*0088*/ 	.byte	0x04, 0x0a
        /*008a*/ 	.short	(.L_299 - .L_298)
	.align		4
.L_298:
        /*008c*/ 	.word	index@(.nv.constant0._Z15nppiCopy_kernelItLi4EEvPKT_iPS0_iii)
        /*0090*/ 	.short	0x0380
        /*0092*/ 	.short	0x0024


	//----- nvinfo : EIATTR_SW_WAR
	.align		4
.L_299:
        /*0094*/ 	.byte	0x04, 0x36
        /*0096*/ 	.short	(.L_301 - .L_300)
.L_300:
        /*0098*/ 	.word	0x00000008
.L_301:


//--------------------- .nv.info._Z15nppiCopy_kernelItLi3EEvPKT_iPS0_iii --------------------------
	.section	.nv.info._Z15nppiCopy_kernelItLi3EEvPKT_iPS0_iii,"",@"SHT_CUDA_INFO"
	.sectionflags	@""
	.align	4


	//----- nvinfo : EIATTR_CUDA_API_VERSION
	.align		4
        /*0000*/ 	.byte	0x04, 0x37
        /*0002*/ 	.short	(.L_303 - .L_302)
.L_302:
        /*0004*/ 	.word	0x00000082


	//----- nvinfo : EIATTR_KPARAM_INFO
	.align		4
.L_303:
        /*0008*/ 	.byte	0x04, 0x17
        /*000a*/ 	.short	(.L_305 - .L_304)
.L_304:
        /*000c*/ 	.word	0x00000000
        /*0010*/ 	.short	0x0005
        /*0012*/ 	.short	0x0020
        /*0014*/ 	.byte	0x00, 0xf0, 0x11, 0x00


	//----- nvinfo : EIATTR_KPARAM_INFO
	.align		4
.L_305:
        /*0018*/ 	.byte	0x04, 0x17
        /*001a*/ 	.short	(.L_307 - .L_306)
.L_306:
        /*001c*/ 	.word	0x00000000
        /*0020*/ 	.short	0x0004
        /*0022*/ 	.short	0x001c
        /*0024*/ 	.byte	0x00, 0xf0, 0x11, 0x00


	//----- nvinfo : EIATTR_KPARAM_INFO
	.align		4
.L_307:
        /*0028*/ 	.byte	0x04, 0x17
        /*002a*/ 	.short	(.L_309 - .L_308)
.L_308:
        /*002c*/ 	.word	0x00000000
        /*0030*/ 	.short	0x0003
        /*0032*/ 	.short	0x0018
        /*0034*/ 	.byte	0x00, 0xf0, 0x11, 0x00


	//----- nvinfo : EIATTR_KPARAM_INFO
	.align		4
.L_309:
        /*0038*/ 	.byte	0x04, 0x17
        /*003a*/ 	.short	(.L_311 - .L_310)
.L_310:
        /*003c*/ 	.word	0x00000000
        /*0040*/ 	.short	0x0002
        /*0042*/ 	.short	0x0010
        /*0044*/ 	.byte	0x00, 0xf5, 0x21, 0x00


	//----- nvinfo : EIATTR_KPARAM_INFO
	.align		4
.L_311:
        /*0048*/ 	.byte	0x04, 0x17
        /*004a*/ 	.short	(.L_313 - .L_312)
.L_312:
        /*004c*/ 	.word	0x00000000
        /*0050*/ 	.short	0x0001
        /*0052*/ 	.short	0x0008
        /*0054*/ 	.byte	0x00, 0xf0, 0x11, 0x00


	//----- nvinfo : EIATTR_KPARAM_INFO
	.align		4
.L_313:
        /*0058*/ 	.byte	0x04, 0x17
        /*005a*/ 	.short	(.L_315 - .L_314)
.L_314:
        /*005c*/ 	.word	0x00000000
        /*0060*/ 	.short	0x0000
        /*0062*/ 	.short	0x0000
        /*0064*/ 	.byte	0x00, 0xf5, 0x21, 0x00


	//----- nvinfo : EIATTR_SPARSE_MMA_MASK
	.align		4
.L_315:
        /*0068*/ 	.byte	0x03, 0x50
        /*006a*/ 	.short	0x0000


	//----- nvinfo : EIATTR_MAXREG_COUNT
	.align		4
        /*006c*/ 	.byte	0x03, 0x1b
        /*006e*/ 	.short	0x00ff


	//----- nvinfo : EIATTR_MERCURY_ISA_VERSION
	.align		4
        /*0070*/ 	.byte	0x03, 0x5f
        /*0072*/ 	.short	0x0101


	//----- nvinfo : EIATTR_VRC_CTA_INIT_COUNT
	.align		4
        /*0074*/ 	.byte	0x02, 0x4a
	.zero		1
	.zero		1


	//----- nvinfo : EIATTR_EXIT_INSTR_OFFSETS
	.align		4
        /*0078*/ 	.byte	0x04, 0x1c
        /*007a*/ 	.short	(.L_317 - .L_316)


	//   ....[0]....
.L_316:
        /*007c*/ 	.word	0x000000d0


	//   ....[1]....
        /*0080*/ 	.word	0x00000220


	//----- nvinfo : EIATTR_CBANK_PARAM_SIZE
	.align		4
.L_317:
        /*0084*/ 	.byte	0x03, 0x19
        /*0086*/ 	.short	0x0024


	//----- nvinfo : EIATTR_PARAM_CBANK
	.align		4
        /*0088*/ 	.byte	0x04, 0x0a
        /*008a*/ 	.short	(.L_319 - .L_318)
	.align		4
.L_318:
        /*008c*/ 	.word	index@(.nv.constant0._Z15nppiCopy_kernelItLi3EEvPKT_iPS0_iii)
        /*0090*/ 	.short	0x0380
        /*0092*/ 	.short	0x0024


	//----- nvinfo : EIATTR_SW_WAR
	.align		4
.L_319:
        /*0094*/ 	.byte	0x04, 0x36
        /*0096*/ 	.short	(.L_321 - .L_320)
.L_320:
        /*0098*/ 	.word	0x00000008
.L_321:


//--------------------- .nv.info._Z15nppiCopy_kernelItLi1EEvPKT_iPS0_iii --------------------------
	.section	.nv.info._Z15nppiCopy_kernelItLi1EEvPKT_iPS0_iii,"",@"SHT_CUDA_INFO"
	.sectionflags	@""
	.align	4


	//----- nvinfo : EIATTR_CUDA_API_VERSION
	.align		4
        /*0000*/ 	.byte	0x04, 0x37
        /*0002*/ 	.short	(.L_323 - .L_322)
.L_322:
        /*0004*/ 	.word	0x00000082


	//----- nvinfo : EIATTR_KPARAM_INFO
	.align		4
.L_323:
        /*0008*/ 	.byte	0x04, 0x17
        /*000a*/ 	.short	(.L_325 - .L_324)
.L_324:
        /*000c*/ 	.word	0x00000000
        /*0010*/ 	.short	0x0005
        /*0012*/ 	.short	0x0020
        /*0014*/ 	.byte	0x00, 0xf0, 0x11, 0x00


	//----- nvinfo : EIATTR_KPARAM_INFO
	.align		4
.L_325:
        /*0018*/ 	.byte	0x04, 0x17
        /*001a*/ 	.short	(.L_327 - .L_326)
.L_326:
        /*001c*/ 	.word	0x00000000
        /*0020*/ 	.short	0x0004
        /*0022*/ 	.short	0x001c
        /*0024*/ 	.byte	0x00, 0xf0, 0x11, 0x00


	//----- nvinfo : EIATTR_KPARAM_INFO
	.align		4
.L_327:
        /*0028*/ 	.byte	0x04, 0x17
        /*002a*/ 	.short	(.L_329 - .L_328)
.L_328:
        /*002c*/ 	.word	0x00000000
        /*0030*/ 	.short	0x0003
        /*0032*/ 	.short	0x0018
        /*0034*/ 	.byte	0x00, 0xf0, 0x11, 0x00


	//----- nvinfo : EIATTR_KPARAM_INFO
	.align		4
.L_329:
        /*0038*/ 	.byte	0x04, 0x17
        /*003a*/ 	.short	(.L_331 - .L_330)
.L_330:
        /*003c*/ 	.word	0x00000000
        /*0040*/ 	.short	0x0002
        /*0042*/ 	.short	0x0010
        /*0044*/ 	.byte	0x00, 0xf5, 0x21, 0x00


	//----- nvinfo : EIATTR_KPARAM_INFO
	.align		4
.L_331:
        /*0048*/ 	.byte	0x04, 0x17
        /*004a*/ 	.short	(.L_333 - .L_332)
.L_332:
        /*004c*/ 	.word	0x00000000
        /*0050*/ 	.short	0x0001
        /*0052*/ 	.short	0x0008
        /*0054*/ 	.byte	0x00, 0xf0, 0x11, 0x00


	//----- nvinfo : EIATTR_KPARAM_INFO
	.align		4
.L_333:
        /*0058*/ 	.byte	0x04, 0x17
        /*005a*/ 	.short	(.L_335 - .L_334)
.L_334:
        /*005c*/ 	.word	0x00000000
        /*0060*/ 	.short	0x0000
        /*0062*/ 	.short	0x0000
        /*0064*/ 	.byte	0x00, 0xf5, 0x21, 0x00


	//----- nvinfo : EIATTR_SPARSE_MMA_MASK
	.align		4
.L_335:
        /*0068*/ 	.byte	0x03, 0x50
        /*006a*/ 	.short	0x0000


	//----- nvinfo : EIATTR_MAXREG_COUNT
	.align		4
        /*006c*/ 	.byte	0x03, 0x1b
        /*006e*/ 	.short	0x00ff


	//----- nvinfo : EIATTR_MERCURY_ISA_VERSION
	.align		4
        /*0070*/ 	.byte	0x03, 0x5f
        /*0072*/ 	.short	0x0101


	//----- nvinfo : EIATTR_VRC_CTA_INIT_COUNT
	.align		4
        /*0074*/ 	.byte	0x02, 0x4a
	.zero		1
	.zero		1


	//----- nvinfo : EIATTR_EXIT_INSTR_OFFSETS
	.align		4
        /*0078*/ 	.byte	0x04, 0x1c
        /*007a*/ 	.short	(.L_337 - .L_336)


	//   ....[0]....
.L_336:
        /*007c*/ 	.word	0x000000d0


	//   ....[1]....
        /*0080*/ 	.word	0x000001d0


	//----- nvinfo : EIATTR_CBANK_PARAM_SIZE
	.align		4
.L_337:
        /*0084*/ 	.byte	0x03, 0x19
        /*0086*/ 	.short	0x0024


	//----- nvinfo : EIATTR_PARAM_CBANK
	.align		4
        /*0088*/ 	.byte	0x04, 0x0a
        /*008a*/ 	.short	(.L_339 - .L_338)
	.align		4
.L_338:
        /*008c*/ 	.word	index@(.nv.constant0._Z15nppiCopy_kernelItLi1EEvPKT_iPS0_iii)
        /*0090*/ 	.short	0x0380
        /*0092*/ 	.short	0x0024


	//----- nvinfo : EIATTR_SW_WAR
	.align		4
.L_339:
        /*0094*/ 	.byte	0x04, 0x36
        /*0096*/ 	.short	(.L_341 - .L_340)
.L_340:
        /*0098*/ 	.word	0x00000008
.L_341:


//--------------------- .nv.info._Z15nppiCopy_kernelIhLi4EEvPKT_iPS0_iii --------------------------
	.section	.nv.info._Z15nppiCopy_kernelIhLi4EEvPKT_iPS0_iii,"",@"SHT_CUDA_INFO"
	.sectionflags	@""
	.align	4


	//----- nvinfo : EIATTR_CUDA_API_VERSION
	.align		4
        /*0000*/ 	.byte	0x04, 0x37
        /*0002*/ 	.short	(.L_343 - .L_342)
.L_342:
        /*0004*/ 	.word	0x00000082


	//----- nvinfo : EIATTR_KPARAM_INFO
	.align		4
.L_343:
        /*0008*/ 	.byte	0x04, 0x17
        /*000a*/ 	.short	(.L_345 - .L_344)
.L_344:
        /*000c*/ 	.word	0x00000000
        /*0010*/ 	.short	0x0005
        /*0012*/ 	.short	0x0020
        /*0014*/ 	.byte	0x00, 0xf0, 0x11, 0x00


	//----- nvinfo : EIATTR_KPARAM_INFO
	.align		4
.L_345:
        /*0018*/ 	.byte	0x04, 0x17
        /*001a*/ 	.short	(.L_347 - .L_346)
.L_346:
        /*001c*/ 	.word	0x00000000
        /*0020*/ 	.short	0x0004
        /*0022*/ 	.short	0x001c
        /*0024*/ 	.byte	0x00, 0xf0, 0x11, 0x00


	//----- nvinfo : EIATTR_KPARAM_INFO
	.align		4
.L_347:
        /*0028*/ 	.byte	0x04, 0x17
        /*002a*/ 	.short	(.L_349 - .L_348)
.L_348:
        /*002c*/ 	.word	0x00000000
        /*0030*/ 	.short	0x0003
        /*0032*/ 	.short	0x0018
        /*0034*/ 	.byte	0x00, 0xf0, 0x11, 0x00


	//----- nvinfo : EIATTR_KPARAM_INFO
	.align		4
.L_349:
        /*0038*/ 	.byte	0x04, 0x17
        /*003a*/ 	.short	(.L_351 - .L_350)
.L_350:
        /*003c*/ 	.word	0x00000000
        /*0040*/ 	.short	0x0002
        /*0042*/ 	.short	0x0010
        /*0044*/ 	.byte	0x00, 0xf5, 0x21, 0x00


	//----- nvinfo : EIATTR_KPARAM_INFO
	.align		4
.L_351:
        /*0048*/ 	.byte	0x04, 0x17
        /*004a*/ 	.short	(.L_353 - .L_352)
.L_352:
        /*004c*/ 	.word	0x00000000
        /*0050*/ 	.short	0x0001
        /*0052*/ 	.short	0x0008
        /*0054*/ 	.byte	0x00, 0xf0, 0x11, 0x00


	//----- nvinfo : EIATTR_KPARAM_INFO
	.align		4
.L_353:
        /*0058*/ 	.byte	0x04, 0x17
        /*005a*/ 	.short	(.L_355 - .L_354)
.L_354:
        /*005c*/ 	.word	0x00000000
        /*0060*/ 	.short	0x0000
        /*0062*/ 	.short	0x0000
        /*0064*/ 	.byte	0x00, 0xf5, 0x21, 0x00


	//----- nvinfo : EIATTR_SPARSE_MMA_MASK
	.align		4
.L_355:
        /*0068*/ 	.byte	0x03, 0x50
        /*006a*/ 	.short	0x0000


	//----- nvinfo : EIATTR_MAXREG_COUNT
	.align		4
        /*006c*/ 	.byte	0x03, 0x1b
        /*006e*/ 	.short	0x00ff


	//----- nvinfo : EIATTR_MERCURY_ISA_VERSION
	.align		4
        /*0070*/ 	.byte	0x03, 0x5f
        /*0072*/ 	.short	0x0101


	//----- nvinfo : EIATTR_VRC_CTA_INIT_COUNT
	.align		4
        /*0074*/ 	.byte	0x02, 0x4a
	.zero		1
	.zero		1


	//----- nvinfo : EIATTR_EXIT_INSTR_OFFSETS
	.align		4
        /*0078*/ 	.byte	0x04, 0x1c
        /*007a*/ 	.short	(.L_357 - .L_356)


	//   ....[0]....
.L_356:
        /*007c*/ 	.word	0x000000d0


	//   ....[1]....
        /*0080*/ 	.word	0x00000250


	//----- nvinfo : EIATTR_CBANK_PARAM_SIZE
	.align		4
.L_357:
        /*0084*/ 	.byte	0x03, 0x19
        /*0086*/ 	.short	0x0024


	//----- nvinfo : EIATTR_PARAM_CBANK
	.align		4
        /*0088*/ 	.byte	0x04, 0x0a
        /*008a*/ 	.short	(.L_359 - .L_358)
	.align		4
.L_358:
        /*008c*/ 	.word	index@(.nv.constant0._Z15nppiCopy_kernelIhLi4EEvPKT_iPS0_iii)
        /*0090*/ 	.short	0x0380
        /*0092*/ 	.short	0x0024


	//----- nvinfo : EIATTR_SW_WAR
	.align		4
.L_359:
        /*0094*/ 	.byte	0x04, 0x36
        /*0096*/ 	.short	(.L_361 - .L_360)
.L_360:
        /*0098*/ 	.word	0x00000008
.L_361:


//--------------------- .nv.info._Z15nppiCopy_kernelIhLi3EEvPKT_iPS0_iii --------------------------
	.section	.nv.info._Z15nppiCopy_kernelIhLi3EEvPKT_iPS0_iii,"",@"SHT_CUDA_INFO"
	.sectionflags	@""
	.align	4


	//----- nvinfo : EIATTR_CUDA_API_VERSION
	.align		4
        /*0000*/ 	.byte	0x04, 0x37
        /*0002*/ 	.short	(.L_363 - .L_362)
.L_362:
        /*0004*/ 	.word	0x00000082


	//----- nvinfo : EIATTR_KPARAM_INFO
	.align		4
.L_363:
        /*0008*/ 	.byte	0x04, 0x17
        /*000a*/ 	.short	(.L_365 - .L_364)
.L_364:
        /*000c*/ 	.word	0x00000000
        /*0010*/ 	.short	0x0005
        /*0012*/ 	.short	0x0020
        /*0014*/ 	.byte	0x00, 0xf0, 0x11, 0x00


	//----- nvinfo : EIATTR_KPARAM_INFO
	.align		4
.L_365:
        /*0018*/ 	.byte	0x04, 0x17
        /*001a*/ 	.short	(.L_367 - .L_366)
.L_366:
        /*001c*/ 	.word	0x00000000
        /*0020*/ 	.short	0x0004
        /*0022*/ 	.short	0x001c
        /*0024*/ 	.byte	0x00, 0xf0, 0x11, 0x00


	//----- nvinfo : EIATTR_KPARAM_INFO
	.align		4
.L_367:
        /*0028*/ 	.byte	0x04, 0x17
        /*002a*/ 	.short	(.L_369 - .L_368)
.L_368:
        /*002c*/ 	.word	0x00000000
        /*0030*/ 	.short	0x0003
        /*0032*/ 	.short	0x0018
        /*0034*/ 	.byte	0x00, 0xf0, 0x11, 0x00


	//----- nvinfo : EIATTR_KPARAM_INFO
	.align		4
.L_369:
        /*0038*/ 	.byte	0x04, 0x17
        /*003a*/ 	.short	(.L_371 - .L_370)
.L_370:
        /*003c*/ 	.word	0x00000000
        /*0040*/ 	.short	0x0002
        /*0042*/ 	.short	0x0010
        /*0044*/ 	.byte	0x00, 0xf5, 0x21, 0x00


	//----- nvinfo : EIATTR_KPARAM_INFO
	.align		4
.L_371:
        /*0048*/ 	.byte	0x04, 0x17
        /*004a*/ 	.short	(.L_373 - .L_372)
.L_372:
        /*004c*/ 	.word	0x00000000
        /*0050*/ 	.short	0x0001
        /*0052*/ 	.short	0x0008
        /*0054*/ 	.byte	0x00, 0xf0, 0x11, 0x00


	//----- nvinfo : EIATTR_KPARAM_INFO
	.align		4
.L_373:
        /*0058*/ 	.byte	0x04, 0x17
        /*005a*/ 	.short	(.L_375 - .L_374)
.L_374:
        /*005c*/ 	.word	0x00000000
        /*0060*/ 	.short	0x0000
        /*0062*/ 	.short	0x0000
        /*0064*/ 	.byte	0x00, 0xf5, 0x21, 0x00


	//----- nvinfo : EIATTR_SPARSE_MMA_MASK
	.align		4
.L_375:
        /*0068*/ 	.byte	0x03, 0x50
        /*006a*/ 	.short	0x0000


	//----- nvinfo : EIATTR_MAXREG_COUNT
	.align		4
        /*006c*/ 	.byte	0x03, 0x1b
        /*006e*/ 	.short	0x00ff


	//----- nvinfo : EIATTR_MERCURY_ISA_VERSION
	.align		4
        /*0070*/ 	.byte	0x03, 0x5f
        /*0072*/ 	.short	0x0101


	//----- nvinfo : EIATTR_VRC_CTA_INIT_COUNT
	.align		4
        /*0074*/ 	.byte	0x02, 0x4a
	.zero		1
	.zero		1


	//----- nvinfo : EIATTR_EXIT_INSTR_OFFSETS
	.align		4
        /*0078*/ 	.byte	0x04, 0x1c
        /*007a*/ 	.short	(.L_377 - .L_376)


	//   ....[0]....
.L_376:
        /*007c*/ 	.word	0x000000d0


	//   ....[1]....
        /*0080*/ 	.word	0x00000230


	//----- nvinfo : EIATTR_CBANK_PARAM_SIZE
	.align		4
.L_377:
        /*0084*/ 	.byte	0x03, 0x19
        /*0086*/ 	.short	0x0024


	//----- nvinfo : EIATTR_PARAM_CBANK
	.align		4
        /*0088*/ 	.byte	0x04, 0x0a
        /*008a*/ 	.short	(.L_379 - .L_378)
	.align		4
.L_378:
        /*008c*/ 	.word	index@(.nv.constant0._Z15nppiCopy_kernelIhLi3EEvPKT_iPS0_iii)
        /*0090*/ 	.short	0x0380
        /*0092*/ 	.short	0x0024


	//----- nvinfo : EIATTR_SW_WAR
	.align		4
.L_379:
        /*0094*/ 	.byte	0x04, 0x36
        /*0096*/ 	.short	(.L_381 - .L_380)
.L_380:
        /*0098*/ 	.word	0x00000008
.L_381:


//--------------------- .nv.info._Z15nppiCopy_kernelIhLi1EEvPKT_iPS0_iii --------------------------
	.section	.nv.info._Z15nppiCopy_kernelIhLi1EEvPKT_iPS0_iii,"",@"SHT_CUDA_INFO"
	.sectionflags	@""
	.align	4


	//----- nvinfo : EIATTR_CUDA_API_VERSION
	.align		4
        /*0000*/ 	.byte	0x04, 0x37
        /*0002*/ 	.short	(.L_383 - .L_382)
.L_382:
        /*0004*/ 	.word	0x00000082


	//----- nvinfo : EIATTR_KPARAM_INFO
	.align		4
.L_383:
        /*0008*/ 	.byte	0x04, 0x17
        /*000a*/ 	.short	(.L_385 - .L_384)
.L_384:
        /*000c*/ 	.word	0x00000000
        /*0010*/ 	.short	0x0005
        /*0012*/ 	.short	0x0020
        /*0014*/ 	.byte	0x00, 0xf0, 0x11, 0x00


	//----- nvinfo : EIATTR_KPARAM_INFO
	.align		4
.L_385:
        /*0018*/ 	.byte	0x04, 0x17
        /*001a*/ 	.short	(.L_387 - .L_386)
.L_386:
        /*001c*/ 	.word	0x00000000
        /*0020*/ 	.short	0x0004
        /*0022*/ 	.short	0x001c
        /*0024*/ 	.byte	0x00, 0xf0, 0x11, 0x00


	//----- nvinfo : EIATTR_KPARAM_INFO
	.align		4
.L_387:
        /*0028*/ 	.byte	0x04, 0x17
        /*002a*/ 	.short	(.L_389 - .L_388)
.L_388:
        /*002c*/ 	.word	0x00000000
        /*0030*/ 	.short	0x0003
        /*0032*/ 	.short	0x0018
        /*0034*/ 	.byte	0x00, 0xf0, 0x11, 0x00


	//----- nvinfo : EIATTR_KPARAM_INFO
	.align		4
.L_389:
        /*0038*/ 	.byte	0x04, 0x17
        /*003a*/ 	.short	(.L_391 - .L_390)
.L_390:
        /*003c*/ 	.word	0x00000000
        /*0040*/ 	.short	0x0002
        /*0042*/ 	.short	0x0010
        /*0044*/ 	.byte	0x00, 0xf5, 0x21, 0x00


	//----- nvinfo : EIATTR_KPARAM_INFO
	.align		4
.L_391:
        /*0048*/ 	.byte	0x04, 0x17
        /*004a*/ 	.short	(.L_393 - .L_392)
.L_392:
        /*004c*/ 	.word	0x00000000
        /*0050*/ 	.short	0x0001
        /*0052*/ 	.short	0x0008
        /*0054*/ 	.byte	0x00, 0xf0, 0x11, 0x00


	//----- nvinfo : EIATTR_KPARAM_INFO
	.align		4
.L_393:
        /*0058*/ 	.byte	0x04, 0x17
        /*005a*/ 	.short	(.L_395 - .L_394)
.L_394:
        /*005c*/ 	.word	0x00000000
        /*0060*/ 	.short	0x0000
        /*0062*/ 	.short	0x0000
        /*0064*/ 	.byte	0x00, 0xf5, 0x21, 0x00


	//----- nvinfo : EIATTR_SPARSE_MMA_MASK
	.align		4
.L_395:
        /*0068*/ 	.byte	0x03, 0x50
        /*006a*/ 	.short	0x0000


	//----- nvinfo : EIATTR_MAXREG_COUNT
	.align		4
        /*006c*/ 	.byte	0x03, 0x1b
        /*006e*/ 	.short	0x00ff


	//----- nvinfo : EIATTR_MERCURY_ISA_VERSION
	.align		4
        /*0070*/ 	.byte	0x03, 0x5f
        /*0072*/ 	.short	0x0101


	//----- nvinfo : EIATTR_VRC_CTA_INIT_COUNT
	.align		4
        /*0074*/ 	.byte	0x02, 0x4a
	.zero		1
	.zero		1


	//----- nvinfo : EIATTR_EXIT_INSTR_OFFSETS
	.align		4
        /*0078*/ 	.byte	0x04, 0x1c
        /*007a*/ 	.short	(.L_397 - .L_396)


	//   ....[0]....
.L_396:
        /*007c*/ 	.word	0x000000d0


	//   ....[1]....
        /*0080*/ 	.word	0x000001e0


	//----- nvinfo : EIATTR_CBANK_PARAM_SIZE
	.align		4
.L_397:
        /*0084*/ 	.byte	0x03, 0x19
        /*0086*/ 	.short	0x0024


	//----- nvinfo : EIATTR_PARAM_CBANK
	.align		4
        /*0088*/ 	.byte	0x04, 0x0a
        /*008a*/ 	.short	(.L_399 - .L_398)
	.align		4
.L_398:
        /*008c*/ 	.word	index@(.nv.constant0._Z15nppiCopy_kernelIhLi1EEvPKT_iPS0_iii)
        /*0090*/ 	.short	0x0380
        /*0092*/ 	.short	0x0024


	//----- nvinfo : EIATTR_SW_WAR
	.align		4
.L_399:
        /*0094*/ 	.byte	0x04, 0x36
        /*0096*/ 	.short	(.L_401 - .L_400)
.L_400:
        /*0098*/ 	.word	0x00000008
.L_401:


//--------------------- .nv.info._Z25nppiCopy_32f_C3P3R_kernelPKfiPKPfiii --------------------------
	.section	.nv.info._Z25nppiCopy_32f_C3P3R_kernelPKfiPKPfiii,"",@"SHT_CUDA_INFO"
	.sectionflags	@""
	.align	4


	//----- nvinfo : EIATTR_CUDA_API_VERSION
	.align		4
        /*0000*/ 	.byte	0x04, 0x37
        /*0002*/ 	.short	(.L_403 - .L_402)
.L_402:
        /*0004*/ 	.word	0x00000082


	//----- nvinfo : EIATTR_KPARAM_INFO
	.align		4
.L_403:
        /*0008*/ 	.byte	0x04, 0x17
        /*000a*/ 	.short	(.L_405 - .L_404)
.L_404:
        /*000c*/ 	.word	0x00000000
        /*0010*/ 	.short	0x0005
        /*0012*/ 	.short	0x0020
        /*0014*/ 	.byte	0x00, 0xf0, 0x11, 0x00


	//----- nvinfo : EIATTR_KPARAM_INFO
	.align		4
.L_405:
        /*0018*/ 	.byte	0x04, 0x17
        /*001a*/ 	.short	(.L_407 - .L_406)
.L_406:
        /*001c*/ 	.word	0x00000000
        /*0020*/ 	.short	0x0004
        /*0022*/ 	.short	0x001c
        /*0024*/ 	.byte	0x00, 0xf0, 0x11, 0x00


	//----- nvinfo : EIATTR_KPARAM_INFO
	.align		4
.L_407:
        /*0028*/ 	.byte	0x04, 0x17
        /*002a*/ 	.short	(.L_409 - .L_408)
.L_408:
        /*002c*/ 	.word	0x00000000
        /*0030*/ 	.short	0x0003
        /*0032*/ 	.short	0x0018
        /*0034*/ 	.byte	0x00, 0xf0, 0x11, 0x00


	//----- nvinfo : EIATTR_KPARAM_INFO
	.align		4
.L_409:
        /*0038*/ 	.byte	0x04, 0x17
        /*003a*/ 	.short	(.L_411 - .L_410)
.L_410:
        /*003c*/ 	.word	0x00000000
        /*0040*/ 	.short	0x0002
        /*0042*/ 	.short	0x0010
        /*0044*/ 	.byte	0x00, 0xf5, 0x21, 0x00


	//----- nvinfo : EIATTR_KPARAM_INFO
	.align		4
.L_411:
        /*0048*/ 	.byte	0x04, 0x17
        /*004a*/ 	.short	(.L_413 - .L_412)
.L_412:
        /*004c*/ 	.word	0x00000000
        /*0050*/ 	.short	0x0001
        /*0052*/ 	.short	0x0008
        /*0054*/ 	.byte	0x00, 0xf0, 0x11, 0x00


	//----- nvinfo : EIATTR_KPARAM_INFO
	.align		4
.L_413:
        /*0058*/ 	.byte	0x04, 0x17
        /*005a*/ 	.short	(.L_415 - .L_414)
.L_414:
        /*005c*/ 	.word	0x00000000
        /*0060*/ 	.short	0x0000
        /*0062*/ 	.short	0x0000
        /*0064*/ 	.byte	0x00, 0xf5, 0x21, 0x00


	//----- nvinfo : EIATTR_SPARSE_MMA_MASK
	.align		4
.L_415:
        /*0068*/ 	.byte	0x03, 0x50
        /*006a*/ 	.short	0x0000


	//----- nvinfo : EIATTR_MAXREG_COUNT
	.align		4
        /*006c*/ 	.byte	0x03, 0x1b
        /*006e*/ 	.short	0x00ff


	//----- nvinfo : EIATTR_MERCURY_ISA_VERSION
	.align		4
        /*0070*/ 	.byte	0x03, 0x5f
        /*0072*/ 	.short	0x0101


	//----- nvinfo : EIATTR_VRC_CTA_INIT_COUNT
	.align		4
        /*0074*/ 	.byte	0x02, 0x4a
	.zero		1
	.zero		1


	//----- nvinfo : EIATTR_EXIT_INSTR_OFFSETS
	.align		4
        /*0078*/ 	.byte	0x04, 0x1c
        /*007a*/ 	.short	(.L_417 - .L_416)


	//   ....[0]....
.L_416:
        /*007c*/ 	.word	0x000000d0


	//   ....[1]....
        /*0080*/ 	.word	0x000002c0


	//----- nvinfo : EIATTR_CBANK_PARAM_SIZE
	.align		4
.L_417:
        /*0084*/ 	.byte	0x03, 0x19
        /*0086*/ 	.short	0x0024


	//----- nvinfo : EIATTR_PARAM_CBANK
	.align		4
        /*0088*/ 	.byte	0x04, 0x0a
        /*008a*/ 	.short	(.L_419 - .L_418)
	.align		4
.L_418:
        /*008c*/ 	.word	index@(.nv.constant0._Z25nppiCopy_32f_C3P3R_kernelPKfiPKPfiii)
        /*0090*/ 	.short	0x0380
        /*0092*/ 	.short	0x0024


	//----- nvinfo : EIATTR_SW_WAR
	.align		4
.L_419:
        /*0094*/ 	.byte	0x04, 0x36
        /*0096*/ 	.short	(.L_421 - .L_420)
.L_420:
        /*0098*/ 	.word	0x00000008
.L_421:


//--------------------- .nv.info._Z33nppiCopy_8u_C4R_vectorized_kernelPKhiPhiii --------------------------
	.section	.nv.info._Z33nppiCopy_8u_C4R_vectorized_kernelPKhiPhiii,"",@"SHT_CUDA_INFO"
	.sectionflags	@""
	.align	4


	//----- nvinfo : EIATTR_CUDA_API_VERSION
	.align		4
        /*0000*/ 	.byte	0x04, 0x37
        /*0002*/ 	.short	(.L_423 - .L_422)
.L_422:
        /*0004*/ 	.word	0x00000082


	//----- nvinfo : EIATTR_KPARAM_INFO
	.align		4
.L_423:
        /*0008*/ 	.byte	0x04, 0x17
        /*000a*/ 	.short	(.L_425 - .L_424)
.L_424:
        /*000c*/ 	.word	0x00000000
        /*0010*/ 	.short	0x0005
        /*0012*/ 	.short	0x0020
        /*0014*/ 	.byte	0x00, 0xf0, 0x11, 0x00


	//----- nvinfo : EIATTR_KPARAM_INFO
	.align		4
.L_425:
        /*0018*/ 	.byte	0x04, 0x17
        /*001a*/ 	.short	(.L_427 - .L_426)
.L_426:
        /*001c*/ 	.word	0x00000000
        /*0020*/ 	.short	0x0004
        /*0022*/ 	.short	0x001c
        /*0024*/ 	.byte	0x00, 0xf0, 0x11, 0x00


	//----- nvinfo : EIATTR_KPARAM_INFO
	.align		4
.L_427:
        /*0028*/ 	.byte	0x04, 0x17
        /*002a*/ 	.short	(.L_429 - .L_428)
.L_428:
        /*002c*/ 	.word	0x00000000
        /*0030*/ 	.short	0x0003
        /*0032*/ 	.short	0x0018
        /*0034*/ 	.byte	0x00, 0xf0, 0x11, 0x00


	//----- nvinfo : EIATTR_KPARAM_INFO
	.align		4
.L_429:
        /*0038*/ 	.byte	0x04, 0x17
        /*003a*/ 	.short	(.L_431 - .L_430)
.L_430:
        /*003c*/ 	.word	0x00000000
        /*0040*/ 	.short	0x0002
        /*0042*/ 	.short	0x0010
        /*0044*/ 	.byte	0x00, 0xf5, 0x21, 0x00


	//----- nvinfo : EIATTR_KPARAM_INFO
	.align		4
.L_431:
        /*0048*/ 	.byte	0x04, 0x17
        /*004a*/ 	.short	(.L_433 - .L_432)
.L_432:
        /*004c*/ 	.word	0x00000000
        /*0050*/ 	.short	0x0001
        /*0052*/ 	.short	0x0008
        /*0054*/ 	.byte	0x00, 0xf0, 0x11, 0x00


	//----- nvinfo : EIATTR_KPARAM_INFO
	.align		4
.L_433:
        /*0058*/ 	.byte	0x04, 0x17
        /*005a*/ 	.short	(.L_435 - .L_434)
.L_434:
        /*005c*/ 	.word	0x00000000
        /*0060*/ 	.short	0x0000
        /*0062*/ 	.short	0x0000
        /*0064*/ 	.byte	0x00, 0xf5, 0x21, 0x00


	//----- nvinfo : EIATTR_SPARSE_MMA_MASK
	.align		4
.L_435:
        /*0068*/ 	.byte	0x03, 0x50
        /*006a*/ 	.short	0x0000


	//----- nvinfo : EIATTR_MAXREG_COUNT
	.align		4
        /*006c*/ 	.byte	0x03, 0x1b
        /*006e*/ 	.short	0x00ff


	//----- nvinfo : EIATTR_MERCURY_ISA_VERSION
	.align		4
        /*0070*/ 	.byte	0x03, 0x5f
        /*0072*/ 	.short	0x0101


	//----- nvinfo : EIATTR_VRC_CTA_INIT_COUNT
	.align		4
        /*0074*/ 	.byte	0x02, 0x4a
	.zero		1
	.zero		1


	//----- nvinfo : EIATTR_EXIT_INSTR_OFFSETS
	.align		4
        /*0078*/ 	.byte	0x04, 0x1c
        /*007a*/ 	.short	(.L_437 - .L_436)


	//   ....[0]....
.L_436:
        /*007c*/ 	.word	0x000000d0


	//   ....[1]....
        /*0080*/ 	.word	0x000001d0


	//----- nvinfo : EIATTR_CBANK_PARAM_SIZE
	.align		4
.L_437:
        /*0084*/ 	.byte	0x03, 0x19
        /*0086*/ 	.short	0x0024


	//----- nvinfo : EIATTR_PARAM_CBANK
	.align		4
        /*0088*/ 	.byte	0x04, 0x0a
        /*008a*/ 	.short	(.L_439 - .L_438)
	.align		4
.L_438:
        /*008c*/ 	.word	index@(.nv.constant0._Z33nppiCopy_8u_C4R_vectorized_kernelPKhiPhiii)
        /*0090*/ 	.short	0x0380
        /*0092*/ 	.short	0x0024


	//----- nvinfo : EIATTR_SW_WAR
	.align		4
.L_439:
        /*0094*/ 	.byte	0x04, 0x36
        /*0096*/ 	.short	(.L_441 - .L_440)
.L_440:
        /*0098*/ 	.word	0x00000008
.L_441:


//--------------------- .nv.callgraph             --------------------------
	.section	.nv.callgraph,"",@"SHT_CUDA_CALLGRAPH"
	.align	4
	.sectionentsize	8
	.align		4
        /*0000*/ 	.word	0x00000000
	.align		4
        /*0004*/ 	.word	0xffffffff
	.align		4
        /*0008*/ 	.word	0x00000000
	.align		4
        /*000c*/ 	.word	0xfffffffe
	.align		4
        /*0010*/ 	.word	0x00000000
	.align		4
        /*0014*/ 	.word	0xfffffffd
	.align		4
        /*0018*/ 	.word	0x00000000
	.align		4
        /*001c*/ 	.word	0xfffffffc


//--------------------- .text._Z15nppiCopy_kernelIfLi4EEvPKT_iPS0_iii --------------------------
	.section	.text._Z15nppiCopy_kernelIfLi4EEvPKT_iPS0_iii,"ax",@progbits
	.align	128
        .global         _Z15nppiCopy_kernelIfLi4EEvPKT_iPS0_iii
        .type           _Z15nppiCopy_kernelIfLi4EEvPKT_iPS0_iii,@function
        .size           _Z15nppiCopy_kernelIfLi4EEvPKT_iPS0_iii,(.L_x_17 - _Z15nppiCopy_kernelIfLi4EEvPKT_iPS0_iii)
        .other          _Z15nppiCopy_kernelIfLi4EEvPKT_iPS0_iii,@"STO_CUDA_ENTRY STV_DEFAULT"
_Z15nppiCopy_kernelIfLi4EEvPKT_iPS0_iii:
.text._Z15nppiCopy_kernelIfLi4EEvPKT_iPS0_iii:
[----:B------:R-:W-:Y:S01]  /*0000*/  LDC R1, c[0x0][0x37c] ;  /* 0x0000df00ff017b82 */ /* 0x000fe20000000800 */
[----:B------:R-:W0:Y:S07]  /*0010*/  S2R R5, SR_TID.Y ;  /* 0x0000000000057919 */ /* 0x000e2e0000002200 */
[----:B------:R-:W1:Y:S01]  /*0020*/  LDC R0, c[0x0][0x360] ;  /* 0x0000d800ff007b82 */ /* 0x000e620000000800 */
[----:B------:R-:W2:Y:S01]  /*0030*/  LDCU UR6, c[0x0][0x3a0] ;  /* 0x00007400ff0677ac */ /* 0x000ea20008000800 */
[----:B------:R-:W1:Y:S01]  /*0040*/  S2R R3, SR_TID.X ;  /* 0x0000000000037919 */ /* 0x000e620000002100 */
[----:B------:R-:W3:Y:S05]  /*0050*/  LDCU UR7, c[0x0][0x39c] ;  /* 0x00007380ff0777ac */ /* 0x000eea0008000800 */
[----:B------:R-:W0:Y:S08]  /*0060*/  S2UR UR5, SR_CTAID.Y ;  /* 0x00000000000579c3 */ /* 0x000e300000002600 */
[----:B------:R-:W0:Y:S08]  /*0070*/  LDC R4, c[0x0][0x364] ;  /* 0x0000d900ff047b82 */ /* 0x000e300000000800 */
[----:B------:R-:W1:Y:S01]  /*0080*/  S2UR UR4, SR_CTAID.X ;  /* 0x00000000000479c3 */ /* 0x000e620000002500 */
[----:B0-----:R-:W-:-:S05]  /*0090*/  IMAD R4, R4, UR5, R5 ;  /* 0x0000000504047c24 */ /* 0x001fca000f8e0205 */
[----:B--2---:R-:W-:Y:S01]  /*00a0*/  ISETP.GE.AND P0, PT, R4, UR6, PT ;  /* 0x0000000604007c0c */ /* 0x004fe2000bf06270 */
[----:B-1----:R-:W-:-:S05]  /*00b0*/  IMAD R0, R0, UR4, R3 ;  /* 0x0000000400007c24 */ /* 0x002fca000f8e0203 */
[----:B---3--:R-:W-:-:S13]  /*00c0*/  ISETP.GE.OR P0, PT, R0, UR7, P0 ;  /* 0x0000000700007c0c */ /* 0x008fda0008706670 */
[----:B------:R-:W-:Y:S05]  /*00d0*/  @P0 EXIT ;  /* 0x000000000000094d */ /* 0x000fea0003800000 */
[----:B------:R-:W0:Y:S01]  /*00e0*/  LDCU UR4, c[0x0][0x388] ;  /* 0x00007100ff0477ac */ /* 0x000e220008000800 */
[----:B------:R-:W-:Y:S01]  /*00f0*/  SHF.L.U32 R7, R0, 0x2, RZ ;  /* 0x0000000200077819 */ /* 0x000fe200000006ff */
[----:B------:R-:W1:Y:S01]  /*0100*/  LDCU.64 UR6, c[0x0][0x380] ;  /* 0x00007000ff0677ac */ /* 0x000e620008000a00 */
[----:B------:R-:W2:Y:S01]  /*0110*/  LDCU.64 UR8, c[0x0][0x390] ;  /* 0x00007200ff0877ac */ /* 0x000ea20008000a00 */
[----:B0-----:R-:W-:Y:S01]  /*0120*/  IMAD R3, R4, UR4, RZ ;  /* 0x0000000404037c24 */ /* 0x001fe2000f8e02ff */
[----:B------:R-:W0:Y:S04]  /*0130*/  LDCU.64 UR4, c[0x0][0x358] ;  /* 0x00006b00ff0477ac */ /* 0x000e280008000a00 */
[C---:B-1----:R-:W-:Y:S01]  /*0140*/  IADD3 R2, P0, PT, R3.reuse, UR6, RZ ;  /* 0x0000000603027c10 */ /* 0x042fe2000ff1e0ff */
[----:B------:R-:W1:Y:S03]  /*0150*/  LDCU UR6, c[0x0][0x398] ;  /* 0x00007300ff0677ac */ /* 0x000e660008000800 */
[----:B------:R-:W-:-:S03]  /*0160*/  LEA.HI.X.SX32 R3, R3, UR7, 0x1, P0 ;  /* 0x0000000703037c11 */ /* 0x000fc600080f0eff */
[----:B------:R-:W-:-:S05]  /*0170*/  IMAD.WIDE R2, R7, 0x4, R2 ;  /* 0x0000000407027825 */ /* 0x000fca00078e0202 */
[----:B0-----:R-:W3:Y:S01]  /*0180*/  LDG.E R9, desc[UR4][R2.64] ;  /* 0x0000000402097981 */ /* 0x001ee2000c1e1900 */
[----:B-1----:R-:W-:-:S05]  /*0190*/  IMAD R0, R4, UR6, RZ ;  /* 0x0000000604007c24 */ /* 0x002fca000f8e02ff */
[----:B--2---:R-:W-:-:S04]  /*01a0*/  IADD3 R4, P0, PT, R0, UR8, RZ ;  /* 0x0000000800047c10 */ /* 0x004fc8000ff1e0ff */
[----:B------:R-:W-:-:S03]  /*01b0*/  LEA.HI.X.SX32 R5, R0, UR9, 0x1, P0 ;  /* 0x0000000900057c11 */ /* 0x000fc600080f0eff */
[----:B------:R-:W-:-:S05]  /*01c0*/  IMAD.WIDE R4, R7, 0x4, R4 ;  /* 0x0000000407047825 */ /* 0x000fca00078e0204 */
[----:B---3--:R-:W-:Y:S04]  /*01d0*/  STG.E desc[UR4][R4.64], R9 ;  /* 0x0000000904007986 */ /* 0x008fe8000c101904 */
[----:B------:R-:W2:Y:S04]  /*01e0*/  LDG.E R7, desc[UR4][R2.64+0x4] ;  /* 0x0000040402077981 */ /* 0x000ea8000c1e1900 */
[----:B--2---:R-:W-:Y:S04]  /*01f0*/  STG.E desc[UR4][R4.64+0x4], R7 ;  /* 0x0000040704007986 */ /* 0x004fe8000c101904 */
[----:B------:R-:W2:Y:S04]  /*0200*/  LDG.E R11, desc[UR4][R2.64+0x8] ;  /* 0x00000804020b7981 */ /* 0x000ea8000c1e1900 */
[----:B--2---:R-:W-:Y:S04]  /*0210*/  STG.E desc[UR4][R4.64+0x8], R11 ;  /* 0x0000080b04007986 */ /* 0x004fe8000c101904 */
[----:B------:R-:W2:Y:S04]  /*0220*/  LDG.E R13, desc[UR4][R2.64+0xc] ;  /* 0x00000c04020d7981 */ /* 0x000ea8000c1e1900 */
[----:B--2---:R-:W-:Y:S01]  /*0230*/  STG.E desc[UR4][R4.64+0xc], R13 ;  /* 0x00000c0d04007986 */ /* 0x004fe2000c101904 */
[----:B------:R-:W-:Y:S05]  /*0240*/  EXIT ;  /* 0x000000000000794d */ /* 0x000fea0003800000 */
.L_x_0:
[----:B------:R-:W-:-:S00]  /*0250*/  BRA `(.L_x_0) ;  /* 0xfffffffc00fc7947 */ /* 0x000fc0000383ffff */
[----:B------:R-:W-:-:S00]  /*0260*/  NOP ;  /* 0x0000000000007918 */ /* 0x000fc00000000000 */
        /* <DEDUP_REMOVED lines=9> */
.L_x_17:


//--------------------- .text._Z15nppiCopy_kernelIfLi3EEvPKT_iPS0_iii --------------------------
	.section	.text._Z15nppiCopy_kernelIfLi3EEvPKT_iPS0_iii,"ax",@progbits
	.align	128
        .global         _Z15nppiCopy_kernelIfLi3EEvPKT_iPS0_iii
        .type           _Z15nppiCopy_kernelIfLi3EEvPKT_iPS0_iii,@function
        .size           _Z15nppiCopy_kernelIfLi3EEvPKT_iPS0_iii,(.L_x_18 - _Z15nppiCopy_kernelIfLi3EEvPKT_iPS0_iii)
        .other          _Z15nppiCopy_kernelIfLi3EEvPKT_iPS0_iii,@"STO_CUDA_ENTRY STV_DEFAULT"
_Z15nppiCopy_kernelIfLi3EEvPKT_iPS0_iii:
.text._Z15nppiCopy_kernelIfLi3EEvPKT_iPS0_iii:
        /* <DEDUP_REMOVED lines=15> */
[----:B------:R-:W-:Y:S01]  /*00f0*/  IMAD R7, R0, 0x3, RZ ;  /* 0x0000000300077824 */ /* 0x000fe200078e02ff */
        /* <DEDUP_REMOVED lines=17> */
[----:B--2---:R-:W-:Y:S01]  /*0210*/  STG.E desc[UR4][R4.64+0x8], R11 ;  /* 0x0000080b04007986 */ /* 0x004fe2000c101904 */
[----:B------:R-:W-:Y:S05]  /*0220*/  EXIT ;  /* 0x000000000000794d */ /* 0x000fea0003800000 */
.L_x_1:
        /* <DEDUP_REMOVED lines=13> */
.L_x_18:


//--------------------- .text._Z15nppiCopy_kernelIfLi1EEvPKT_iPS0_iii --------------------------
	.section	.text._Z15nppiCopy_kernelIfLi1EEvPKT_iPS0_iii,"ax",@progbits
	.align	128
        .global         _Z15nppiCopy_kernelIfLi1EEvPKT_iPS0_iii
        .type           _Z15nppiCopy_kernelIfLi1EEvPKT_iPS0_iii,@function
        .size           _Z15nppiCopy_kernelIfLi1EEvPKT_iPS0_iii,(.L_x_19 - _Z15nppiCopy_kernelIfLi1EEvPKT_iPS0_iii)
        .other          _Z15nppiCopy_kernelIfLi1EEvPKT_iPS0_iii,@"STO_CUDA_ENTRY STV_DEFAULT"
_Z15nppiCopy_kernelIfLi1EEvPKT_iPS0_iii:
.text._Z15nppiCopy_kernelIfLi1EEvPKT_iPS0_iii:
        /* <DEDUP_REMOVED lines=15> */
[----:B------:R-:W1:Y:S01]  /*00f0*/  LDCU.64 UR6, c[0x0][0x380] ;  /* 0x00007000ff0677ac */ /* 0x000e620008000a00 */
[----:B------:R-:W2:Y:S01]  /*0100*/  LDCU.64 UR8, c[0x0][0x390] ;  /* 0x00007200ff0877ac */ /* 0x000ea20008000a00 */
[----:B0-----:R-:W-:Y:S01]  /*0110*/  IMAD R3, R0, UR4, RZ ;  /* 0x0000000400037c24 */ /* 0x001fe2000f8e02ff */
[----:B------:R-:W0:Y:S04]  /*0120*/  LDCU.64 UR4, c[0x0][0x358] ;  /* 0x00006b00ff0477ac */ /* 0x000e280008000a00 */
[C---:B-1----:R-:W-:Y:S01]  /*0130*/  IADD3 R2, P0, PT, R3.reuse, UR6, RZ ;  /* 0x0000000603027c10 */ /* 0x042fe2000ff1e0ff */
[----:B------:R-:W1:Y:S03]  /*0140*/  LDCU UR6, c[0x0][0x398] ;  /* 0x00007300ff0677ac */ /* 0x000e660008000800 */
[----:B------:R-:W-:-:S03]  /*0150*/  LEA.HI.X.SX32 R3, R3, UR7, 0x1, P0 ;  /* 0x0000000703037c11 */ /* 0x000fc600080f0eff */
[----:B------:R-:W-:-:S06]  /*0160*/  IMAD.WIDE R2, R7, 0x4, R2 ;  /* 0x0000000407027825 */ /* 0x000fcc00078e0202 */
[----:B0-----:R-:W3:Y:S01]  /*0170*/  LDG.E R3, desc[UR4][R2.64] ;  /* 0x0000000402037981 */ /* 0x001ee2000c1e1900 */
[----:B-1----:R-:W-:-:S05]  /*0180*/  IMAD R0, R0, UR6, RZ ;  /* 0x0000000600007c24 */ /* 0x002fca000f8e02ff */
[----:B--2---:R-:W-:-:S04]  /*0190*/  IADD3 R4, P0, PT, R0, UR8, RZ ;  /* 0x0000000800047c10 */ /* 0x004fc8000ff1e0ff */
[----:B------:R-:W-:-:S03]  /*01a0*/  LEA.HI.X.SX32 R5, R0, UR9, 0x1, P0 ;  /* 0x0000000900057c11 */ /* 0x000fc600080f0eff */
[----:B------:R-:W-:-:S05]  /*01b0*/  IMAD.WIDE R4, R7, 0x4, R4 ;  /* 0x0000000407047825 */ /* 0x000fca00078e0204 */
[----:B---3--:R-:W-:Y:S01]  /*01c0*/  STG.E desc[UR4][R4.64], R3 ;  /* 0x0000000304007986 */ /* 0x008fe2000c101904 */
[----:B------:R-:W-:Y:S05]  /*01d0*/  EXIT ;  /* 0x000000000000794d */ /* 0x000fea0003800000 */
.L_x_2:
        /* <DEDUP_REMOVED lines=10> */
.L_x_19:


//--------------------- .text._Z15nppiCopy_kernelIiLi4EEvPKT_iPS0_iii --------------------------
	.section	.text._Z15nppiCopy_kernelIiLi4EEvPKT_iPS0_iii,"ax",@progbits
	.align	128
        .global         _Z15nppiCopy_kernelIiLi4EEvPKT_iPS0_iii
        .type           _Z15nppiCopy_kernelIiLi4EEvPKT_iPS0_iii,@function
        .size           _Z15nppiCopy_kernelIiLi4EEvPKT_iPS0_iii,(.L_x_20 - _Z15nppiCopy_kernelIiLi4EEvPKT_iPS0_iii)
        .other          _Z15nppiCopy_kernelIiLi4EEvPKT_iPS0_iii,@"STO_CUDA_ENTRY STV_DEFAULT"
_Z15nppiCopy_kernelIiLi4EEvPKT_iPS0_iii:
.text._Z15nppiCopy_kernelIiLi4EEvPKT_iPS0_iii:
        /* <DEDUP_REMOVED lines=37> */
.L_x_3:
        /* <DEDUP_REMOVED lines=11> */
.L_x_20:


//--------------------- .text._Z15nppiCopy_kernelIiLi3EEvPKT_iPS0_iii --------------------------
	.section	.text._Z15nppiCopy_kernelIiLi3EEvPKT_iPS0_iii,"ax",@progbits
	.align	128
        .global         _Z15nppiCopy_kernelIiLi3EEvPKT_iPS0_iii
        .type           _Z15nppiCopy_kernelIiLi3EEvPKT_iPS0_iii,@function
        .size           _Z15nppiCopy_kernelIiLi3EEvPKT_iPS0_iii,(.L_x_21 - _Z15nppiCopy_kernelIiLi3EEvPKT_iPS0_iii)
        .other          _Z15nppiCopy_kernelIiLi3EEvPKT_iPS0_iii,@"STO_CUDA_ENTRY STV_DEFAULT"
_Z15nppiCopy_kernelIiLi3EEvPKT_iPS0_iii:
.text._Z15nppiCopy_kernelIiLi3EEvPKT_iPS0_iii:
        /* <DEDUP_REMOVED lines=35> */
.L_x_4:
        /* <DEDUP_REMOVED lines=13> */
.L_x_21:


//--------------------- .text._Z15nppiCopy_kernelIiLi1EEvPKT_iPS0_iii --------------------------
	.section	.text._Z15nppiCopy_kernelIiLi1EEvPKT_iPS0_iii,"ax",@progbits
	.align	128
        .global         _Z15nppiCopy_kernelIiLi1EEvPKT_iPS0_iii
        .type           _Z15nppiCopy_kernelIiLi1EEvPKT_iPS0_iii,@function
        .size           _Z15nppiCopy_kernelIiLi1EEvPKT_iPS0_iii,(.L_x_22 - _Z15nppiCopy_kernelIiLi1EEvPKT_iPS0_iii)
        .other          _Z15nppiCopy_kernelIiLi1EEvPKT_iPS0_iii,@"STO_CUDA_ENTRY STV_DEFAULT"
_Z15nppiCopy_kernelIiLi1EEvPKT_iPS0_iii:
.text._Z15nppiCopy_kernelIiLi1EEvPKT_iPS0_iii:
        /* <DEDUP_REMOVED lines=30> */
.L_x_5:
        /* <DEDUP_REMOVED lines=10> */
.L_x_22:


//--------------------- .text._Z15nppiCopy_kernelIsLi4EEvPKT_iPS0_iii --------------------------
	.section	.text._Z15nppiCopy_kernelIsLi4EEvPKT_iPS0_iii,"ax",@progbits
	.align	128
        .global         _Z15nppiCopy_kernelIsLi4EEvPKT_iPS0_iii
        .type           _Z15nppiCopy_kernelIsLi4EEvPKT_iPS0_iii,@function
        .size           _Z15nppiCopy_kernelIsLi4EEvPKT_iPS0_iii,(.L_x_23 - _Z15nppiCopy_kernelIsLi4EEvPKT_iPS0_iii)
        .other          _Z15nppiCopy_kernelIsLi4EEvPKT_iPS0_iii,@"STO_CUDA_ENTRY STV_DEFAULT"
_Z15nppiCopy_kernelIsLi4EEvPKT_iPS0_iii:
.text._Z15nppiCopy_kernelIsLi4EEvPKT_iPS0_iii:
        /* <DEDUP_REMOVED lines=24> */
[----:B0-----:R-:W3:Y:S01]  /*0180*/  LDG.E.U16 R9, desc[UR4][R2.64] ;  /* 0x0000000402097981 */ /* 0x001ee2000c1e1500 */
[----:B-1----:R-:W-:-:S05]  /*0190*/  IMAD R0, R4, UR6, RZ ;  /* 0x0000000604007c24 */ /* 0x002fca000f8e02ff */
[----:B--2---:R-:W-:-:S04]  /*01a0*/  IADD3 R4, P0, PT, R0, UR8, RZ ;  /* 0x0000000800047c10 */ /* 0x004fc8000ff1e0ff */
[----:B------:R-:W-:-:S03]  /*01b0*/  LEA.HI.X.SX32 R5, R0, UR9, 0x1, P0 ;  /* 0x0000000900057c11 */ /* 0x000fc600080f0eff */
[----:B------:R-:W-:-:S05]  /*01c0*/  IMAD.WIDE R4, R7, 0x2, R4 ;  /* 0x0000000207047825 */ /* 0x000fca00078e0204 */
[----:B---3--:R-:W-:Y:S04]  /*01d0*/  STG.E.U16 desc[UR4][R4.64], R9 ;  /* 0x0000000904007986 */ /* 0x008fe8000c101504 */
[----:B------:R-:W2:Y:S04]  /*01e0*/  LDG.E.U16 R7, desc[UR4][R2.64+0x2] ;  /* 0x0000020402077981 */ /* 0x000ea8000c1e1500 */
[----:B--2---:R-:W-:Y:S04]  /*01f0*/  STG.E.U16 desc[UR4][R4.64+0x2], R7 ;  /* 0x0000020704007986 */ /* 0x004fe8000c101504 */
[----:B------:R-:W2:Y:S04]  /*0200*/  LDG.E.U16 R11, desc[UR4][R2.64+0x4] ;  /* 0x00000404020b7981 */ /* 0x000ea8000c1e1500 */
[----:B--2---:R-:W-:Y:S04]  /*0210*/  STG.E.U16 desc[UR4][R4.64+0x4], R11 ;  /* 0x0000040b04007986 */ /* 0x004fe8000c101504 */
[----:B------:R-:W2:Y:S04]  /*0220*/  LDG.E.U16 R13, desc[UR4][R2.64+0x6] ;  /* 0x00000604020d7981 */ /* 0x000ea8000c1e1500 */
[----:B--2---:R-:W-:Y:S01]  /*0230*/  STG.E.U16 desc[UR4][R4.64+0x6], R13 ;  /* 0x0000060d04007986 */ /* 0x004fe2000c101504 */
[----:B------:R-:W-:Y:S05]  /*0240*/  EXIT ;  /* 0x000000000000794d */ /* 0x000fea0003800000 */
.L_x_6:
        /* <DEDUP_REMOVED lines=11> */
.L_x_23:


//--------------------- .text._Z15nppiCopy_kernelIsLi3EEvPKT_iPS0_iii --------------------------
	.section	.text._Z15nppiCopy_kernelIsLi3EEvPKT_iPS0_iii,"ax",@progbits
	.align	128
        .global         _Z15nppiCopy_kernelIsLi3EEvPKT_iPS0_iii
        .type           _Z15nppiCopy_kernelIsLi3EEvPKT_iPS0_iii,@function
        .size           _Z15nppiCopy_kernelIsLi3EEvPKT_iPS0_iii,(.L_x_24 - _Z15nppiCopy_kernelIsLi3EEvPKT_iPS0_iii)
        .other          _Z15nppiCopy_kernelIsLi3EEvPKT_iPS0_iii,@"STO_CUDA_ENTRY STV_DEFAULT"
_Z15nppiCopy_kernelIsLi3EEvPKT_iPS0_iii:
.text._Z15nppiCopy_kernelIsLi3EEvPKT_iPS0_iii:
        /* <DEDUP_REMOVED lines=33> */
[----:B--2---:R-:W-:Y:S01]  /*0210*/  STG.E.U16 desc[UR4][R4.64+0x4], R11 ;  /* 0x0000040b04007986 */ /* 0x004fe2000c101504 */
[----:B------:R-:W-:Y:S05]  /*0220*/  EXIT ;  /* 0x000000000000794d */ /* 0x000fea0003800000 */
.L_x_7:
        /* <DEDUP_REMOVED lines=13> */
.L_x_24:


//--------------------- .text._Z15nppiCopy_kernelIsLi1EEvPKT_iPS0_iii --------------------------
	.section	.text._Z15nppiCopy_kernelIsLi1EEvPKT_iPS0_iii,"ax",@progbits
	.align	128
        .global         _Z15nppiCopy_kernelIsLi1EEvPKT_iPS0_iii
        .type           _Z15nppiCopy_kernelIsLi1EEvPKT_iPS0_iii,@function
        .size           _Z15nppiCopy_kernelIsLi1EEvPKT_iPS0_iii,(.L_x_25 - _Z15nppiCopy_kernelIsLi1EEvPKT_iPS0_iii)
        .other          _Z15nppiCopy_kernelIsLi1EEvPKT_iPS0_iii,@"STO_CUDA_ENTRY STV_DEFAULT"
_Z15nppiCopy_kernelIsLi1EEvPKT_iPS0_iii:
.text._Z15nppiCopy_kernelIsLi1EEvPKT_iPS0_iii:
        /* <DEDUP_REMOVED lines=23> */
[----:B0-----:R-:W3:Y:S01]  /*0170*/  LDG.E.U16 R3, desc[UR4][R2.64] ;  /* 0x0000000402037981 */ /* 0x001ee2000c1e1500 */
[----:B-1----:R-:W-:-:S05]  /*0180*/  IMAD R0, R0, UR6, RZ ;  /* 0x0000000600007c24 */ /* 0x002fca000f8e02ff */
[----:B--2---:R-:W-:-:S04]  /*0190*/  IADD3 R4, P0, PT, R0, UR8, RZ ;  /* 0x0000000800047c10 */ /* 0x004fc8000ff1e0ff */
[----:B------:R-:W-:-:S03]  /*01a0*/  LEA.HI.X.SX32 R5, R0, UR9, 0x1, P0 ;  /* 0x0000000900057c11 */ /* 0x000fc600080f0eff */
[----:B------:R-:W-:-:S05]  /*01b0*/  IMAD.WIDE R4, R7, 0x2, R4 ;  /* 0x0000000207047825 */ /* 0x000fca00078e0204 */
[----:B---3--:R-:W-:Y:S01]  /*01c0*/  STG.E.U16 desc[UR4][R4.64], R3 ;  /* 0x0000000304007986 */ /* 0x008fe2000c101504 */
[----:B------:R-:W-:Y:S05]  /*01d0*/  EXIT ;  /* 0x000000000000794d */ /* 0x000fea0003800000 */
.L_x_8:
        /* <DEDUP_REMOVED lines=10> */
.L_x_25:


//--------------------- .text._Z15nppiCopy_kernelItLi4EEvPKT_iPS0_iii --------------------------
	.section	.text._Z15nppiCopy_kernelItLi4EEvPKT_iPS0_iii,"ax",@progbits
	.align	128
        .global         _Z15nppiCopy_kernelItLi4EEvPKT_iPS0_iii
        .type           _Z15nppiCopy_kernelItLi4EEvPKT_iPS0_iii,@function
        .size           _Z15nppiCopy_kernelItLi4EEvPKT_iPS0_iii,(.L_x_26 - _Z15nppiCopy_kernelItLi4EEvPKT_iPS0_iii)
        .other          _Z15nppiCopy_kernelItLi4EEvPKT_iPS0_iii,@"STO_CUDA_ENTRY STV_DEFAULT"
_Z15nppiCopy_kernelItLi4EEvPKT_iPS0_iii:
.text._Z15nppiCopy_kernelItLi4EEvPKT_iPS0_iii:
        /* <DEDUP_REMOVED lines=37> */
.L_x_9:
        /* <DEDUP_REMOVED lines=11> */
.L_x_26:


//--------------------- .text._Z15nppiCopy_kernelItLi3EEvPKT_iPS0_iii --------------------------
	.section	.text._Z15nppiCopy_kernelItLi3EEvPKT_iPS0_iii,"ax",@progbits
	.align	128
        .global         _Z15nppiCopy_kernelItLi3EEvPKT_iPS0_iii
        .type           _Z15nppiCopy_kernelItLi3EEvPKT_iPS0_iii,@function
        .size           _Z15nppiCopy_kernelItLi3EEvPKT_iPS0_iii,(.L_x_27 - _Z15nppiCopy_kernelItLi3EEvPKT_iPS0_iii)
        .other          _Z15nppiCopy_kernelItLi3EEvPKT_iPS0_iii,@"STO_CUDA_ENTRY STV_DEFAULT"
_Z15nppiCopy_kernelItLi3EEvPKT_iPS0_iii:
.text._Z15nppiCopy_kernelItLi3EEvPKT_iPS0_iii:
        /* <DEDUP_REMOVED lines=35> */
.L_x_10:
        /* <DEDUP_REMOVED lines=13> */
.L_x_27:


//--------------------- .text._Z15nppiCopy_kernelItLi1EEvPKT_iPS0_iii --------------------------
	.section	.text._Z15nppiCopy_kernelItLi1EEvPKT_iPS0_iii,"ax",@progbits
	.align	128
        .global         _Z15nppiCopy_kernelItLi1EEvPKT_iPS0_iii
        .type           _Z15nppiCopy_kernelItLi1EEvPKT_iPS0_iii,@function
        .size           _Z15nppiCopy_kernelItLi1EEvPKT_iPS0_iii,(.L_x_28 - _Z15nppiCopy_kernelItLi1EEvPKT_iPS0_iii)
        .other          _Z15nppiCopy_kernelItLi1EEvPKT_iPS0_iii,@"STO_CUDA_ENTRY STV_DEFAULT"
_Z15nppiCopy_kernelItLi1EEvPKT_iPS0_iii:
.text._Z15nppiCopy_kernelItLi1EEvPKT_iPS0_iii:
        /* <DEDUP_REMOVED lines=30> */
.L_x_11:
        /* <DEDUP_REMOVED lines=10> */
.L_x_28:


//--------------------- .text._Z15nppiCopy_kernelIhLi4EEvPKT_iPS0_iii --------------------------
	.section	.text._Z15nppiCopy_kernelIhLi4EEvPKT_iPS0_iii,"ax",@progbits
	.align	128
        .global         _Z15nppiCopy_kernelIhLi4EEvPKT_iPS0_iii
        .type           _Z15nppiCopy_kernelIhLi4EEvPKT_iPS0_iii,@function
        .size           _Z15nppiCopy_kernelIhLi4EEvPKT_iPS0_iii,(.L_x_29 - _Z15nppiCopy_kernelIhLi4EEvPKT_iPS0_iii)
        .other          _Z15nppiCopy_kernelIhLi4EEvPKT_iPS0_iii,@"STO_CUDA_ENTRY STV_DEFAULT"
_Z15nppiCopy_kernelIhLi4EEvPKT_iPS0_iii:
.text._Z15nppiCopy_kernelIhLi4EEvPKT_iPS0_iii:
        /* <DEDUP_REMOVED lines=15> */
[----:B------:R-:W-:Y:S01]  /*00f0*/  IMAD.SHL.U32 R5, R0, 0x4, RZ ;  /* 0x0000000400057824 */ /* 0x000fe200078e00ff */
[----:B------:R-:W1:Y:S04]  /*0100*/  LDCU.64 UR8, c[0x0][0x380] ;  /* 0x00007000ff0877ac */ /* 0x000e680008000a00 */
[----:B------:R-:W-:Y:S01]  /*0110*/  SHF.R.S32.HI R9, RZ, 0x1f, R5 ;  /* 0x0000001fff097819 */ /* 0x000fe20000011405 */
[----:B------:R-:W2:Y:S01]  /*0120*/  LDCU.64 UR4, c[0x0][0x358] ;  /* 0x00006b00ff0477ac */ /* 0x000ea20008000a00 */
[----:B0-----:R-:W-:Y:S01]  /*0130*/  IMAD R2, R4, UR6, RZ ;  /* 0x0000000604027c24 */ /* 0x001fe2000f8e02ff */
[----:B------:R-:W0:Y:S04]  /*0140*/  LDCU UR6, c[0x0][0x398] ;  /* 0x00007300ff0677ac */ /* 0x000e280008000800 */
[----:B------:R-:W-:-:S02]  /*0150*/  SHF.R.S32.HI R0, RZ, 0x1f, R2 ;  /* 0x0000001fff007819 */ /* 0x000fc40000011402 */
[----:B-1----:R-:W-:-:S04]  /*0160*/  IADD3 R2, P0, P1, R5, UR8, R2 ;  /* 0x0000000805027c10 */ /* 0x002fc8000f91e002 */
[----:B------:R-:W-:Y:S01]  /*0170*/  IADD3.X R3, PT, PT, R9, UR9, R0, P0, P1 ;  /* 0x0000000909037c10 */ /* 0x000fe200087e2400 */
[----:B------:R-:W1:Y:S04]  /*0180*/  LDCU.64 UR8, c[0x0][0x390] ;  /* 0x00007200ff0877ac */ /* 0x000e680008000a00 */
[----:B--2---:R-:W2:Y:S01]  /*0190*/  LDG.E.U8 R7, desc[UR4][R2.64] ;  /* 0x0000000402077981 */ /* 0x004ea2000c1e1100 */
[----:B0-----:R-:W-:-:S05]  /*01a0*/  IMAD R0, R4, UR6, RZ ;  /* 0x0000000604007c24 */ /* 0x001fca000f8e02ff */
[--C-:B-1----:R-:W-:Y:S02]  /*01b0*/  IADD3 R4, P0, P1, R5, UR8, R0.reuse ;  /* 0x0000000805047c10 */ /* 0x102fe4000f91e000 */
[----:B------:R-:W-:-:S04]  /*01c0*/  SHF.R.S32.HI R0, RZ, 0x1f, R0 ;  /* 0x0000001fff007819 */ /* 0x000fc80000011400 */
[----:B------:R-:W-:-:S05]  /*01d0*/  IADD3.X R5, PT, PT, R9, UR9, R0, P0, P1 ;  /* 0x0000000909057c10 */ /* 0x000fca00087e2400 */
[----:B--2---:R-:W-:Y:S04]  /*01e0*/  STG.E.U8 desc[UR4][R4.64], R7 ;  /* 0x0000000704007986 */ /* 0x004fe8000c101104 */
[----:B------:R-:W2:Y:S04]  /*01f0*/  LDG.E.U8 R9, desc[UR4][R2.64+0x1] ;  /* 0x0000010402097981 */ /* 0x000ea8000c1e1100 */
[----:B--2---:R-:W-:Y:S04]  /*0200*/  STG.E.U8 desc[UR4][R4.64+0x1], R9 ;  /* 0x0000010904007986 */ /* 0x004fe8000c101104 */
[----:B------:R-:W2:Y:S04]  /*0210*/  LDG.E.U8 R11, desc[UR4][R2.64+0x2] ;  /* 0x00000204020b7981 */ /* 0x000ea8000c1e1100 */
[----:B--2---:R-:W-:Y:S04]  /*0220*/  STG.E.U8 desc[UR4][R4.64+0x2], R11 ;  /* 0x0000020b04007986 */ /* 0x004fe8000c101104 */
[----:B------:R-:W2:Y:S04]  /*0230*/  LDG.E.U8 R13, desc[UR4][R2.64+0x3] ;  /* 0x00000304020d7981 */ /* 0x000ea8000c1e1100 */
[----:B--2---:R-:W-:Y:S01]  /*0240*/  STG.E.U8 desc[UR4][R4.64+0x3], R13 ;  /* 0x0000030d04007986 */ /* 0x004fe2000c101104 */
[----:B------:R-:W-:Y:S05]  /*0250*/  EXIT ;  /* 0x000000000000794d */ /* 0x000fea0003800000 */
.L_x_12:
        /* <DEDUP_REMOVED lines=10> */
.L_x_29:


//--------------------- .text._Z15nppiCopy_kernelIhLi3EEvPKT_iPS0_iii --------------------------
	.section	.text._Z15nppiCopy_kernelIhLi3EEvPKT_iPS0_iii,"ax",@progbits
	.align	128
        .global         _Z15nppiCopy_kernelIhLi3EEvPKT_iPS0_iii
        .type           _Z15nppiCopy_kernelIhLi3EEvPKT_iPS0_iii,@function
        .size           _Z15nppiCopy_kernelIhLi3EEvPKT_iPS0_iii,(.L_x_30 - _Z15nppiCopy_kernelIhLi3EEvPKT_iPS0_iii)
        .other          _Z15nppiCopy_kernelIhLi3EEvPKT_iPS0_iii,@"STO_CUDA_ENTRY STV_DEFAULT"
_Z15nppiCopy_kernelIhLi3EEvPKT_iPS0_iii:
.text._Z15nppiCopy_kernelIhLi3EEvPKT_iPS0_iii:
        /* <DEDUP_REMOVED lines=34> */
[----:B--2---:R-:W-:Y:S01]  /*0220*/  STG.E.U8 desc[UR4][R4.64+0x2], R11 ;  /* 0x0000020b04007986 */ /* 0x004fe2000c101104 */
[----:B------:R-:W-:Y:S05]  /*0230*/  EXIT ;  /* 0x000000000000794d */ /* 0x000fea0003800000 */
.L_x_13:
        /* <DEDUP_REMOVED lines=12> */
.L_x_30:


//--------------------- .text._Z15nppiCopy_kernelIhLi1EEvPKT_iPS0_iii --------------------------
	.section	.text._Z15nppiCopy_kernelIhLi1EEvPKT_iPS0_iii,"ax",@progbits
	.align	128
        .global         _Z15nppiCopy_kernelIhLi1EEvPKT_iPS0_iii
        .type           _Z15nppiCopy_kernelIhLi1EEvPKT_iPS0_iii,@function
        .size           _Z15nppiCopy_kernelIhLi1EEvPKT_iPS0_iii,(.L_x_31 - _Z15nppiCopy_kernelIhLi1EEvPKT_iPS0_iii)
        .other          _Z15nppiCopy_kernelIhLi1EEvPKT_iPS0_iii,@"STO_CUDA_ENTRY STV_DEFAULT"
_Z15nppiCopy_kernelIhLi1EEvPKT_iPS0_iii:
.text._Z15nppiCopy_kernelIhLi1EEvPKT_iPS0_iii:
        /* <DEDUP_REMOVED lines=15> */
[--C-:B------:R-:W-:Y:S01]  /*00f0*/  SHF.R.S32.HI R6, RZ, 0x1f, R4.reuse ;  /* 0x0000001fff067819 */ /* 0x100fe20000011404 */
[----:B------:R-:W1:Y:S01]  /*0100*/  LDCU.64 UR8, c[0x0][0x380] ;  /* 0x00007000ff0877ac */ /* 0x000e620008000a00 */
[----:B------:R-:W2:Y:S01]  /*0110*/  LDCU.64 UR4, c[0x0][0x358] ;  /* 0x00006b00ff0477ac */ /* 0x000ea20008000a00 */
[----:B0-----:R-:W-:Y:S01]  /*0120*/  IMAD R3, R0, UR6, RZ ;  /* 0x0000000600037c24 */ /* 0x001fe2000f8e02ff */
[----:B------:R-:W0:Y:S04]  /*0130*/  LDCU UR6, c[0x0][0x398] ;  /* 0x00007300ff0677ac */ /* 0x000e280008000800 */
[----:B------:R-:W-:Y:S02]  /*0140*/  SHF.R.S32.HI R5, RZ, 0x1f, R3 ;  /* 0x0000001fff057819 */ /* 0x000fe40000011403 */
[----:B-1----:R-:W-:-:S04]  /*0150*/  IADD3 R2, P0, P1, R3, UR8, R4 ;  /* 0x0000000803027c10 */ /* 0x002fc8000f91e004 */
[----:B------:R-:W-:Y:S01]  /*0160*/  IADD3.X R3, PT, PT, R5, UR9, R6, P0, P1 ;  /* 0x0000000905037c10 */ /* 0x000fe200087e2406 */
[----:B------:R-:W1:Y:S05]  /*0170*/  LDCU.64 UR8, c[0x0][0x390] ;  /* 0x00007200ff0877ac */ /* 0x000e6a0008000a00 */
[----:B--2---:R-:W2:Y:S01]  /*0180*/  LDG.E.U8 R3, desc[UR4][R2.64] ;  /* 0x0000000402037981 */ /* 0x004ea2000c1e1100 */
[----:B0-----:R-:W-:-:S05]  /*0190*/  IMAD R5, R0, UR6, RZ ;  /* 0x0000000600057c24 */ /* 0x001fca000f8e02ff */
[----:B-1----:R-:W-:Y:S02]  /*01a0*/  IADD3 R4, P0, P1, R5, UR8, R4 ;  /* 0x0000000805047c10 */ /* 0x002fe4000f91e004 */
[----:B------:R-:W-:-:S04]  /*01b0*/  SHF.R.S32.HI R5, RZ, 0x1f, R5 ;  /* 0x0000001fff057819 */ /* 0x000fc80000011405 */
[----:B------:R-:W-:-:S05]  /*01c0*/  IADD3.X R5, PT, PT, R5, UR9, R6, P0, P1 ;  /* 0x0000000905057c10 */ /* 0x000fca00087e2406 */
[----:B--2---:R-:W-:Y:S01]  /*01d0*/  STG.E.U8 desc[UR4][R4.64], R3 ;  /* 0x0000000304007986 */ /* 0x004fe2000c101104 */
[----:B------:R-:W-:Y:S05]  /*01e0*/  EXIT ;  /* 0x000000000000794d */ /* 0x000fea0003800000 */
.L_x_14:
        /* <DEDUP_REMOVED lines=9> */
.L_x_31:


//--------------------- .text._Z25nppiCopy_32f_C3P3R_kernelPKfiPKPfiii --------------------------
	.section	.text._Z25nppiCopy_32f_C3P3R_kernelPKfiPKPfiii,"ax",@progbits
	.align	128
        .global         _Z25nppiCopy_32f_C3P3R_kernelPKfiPKPfiii
        .type           _Z25nppiCopy_32f_C3P3R_kernelPKfiPKPfiii,@function
        .size           _Z25nppiCopy_32f_C3P3R_kernelPKfiPKPfiii,(.L_x_32 - _Z25nppiCopy_32f_C3P3R_kernelPKfiPKPfiii)
        .other          _Z25nppiCopy_32f_C3P3R_kernelPKfiPKPfiii,@"STO_CUDA_ENTRY STV_DEFAULT"
_Z25nppiCopy_32f_C3P3R_kernelPKfiPKPfiii:
.text._Z25nppiCopy_32f_C3P3R_kernelPKfiPKPfiii:
        /* <DEDUP_REMOVED lines=14> */
[----:B------:R-:W0:Y:S01]  /*00e0*/  LDC.64 R2, c[0x0][0x390] ;  /* 0x0000e400ff027b82 */ /* 0x000e220000000a00 */
[----:B------:R-:W1:Y:S01]  /*00f0*/  LDCU UR6, c[0x0][0x388] ;  /* 0x00007100ff0677ac */ /* 0x000e620008000800 */
[----:B------:R-:W0:Y:S01]  /*0100*/  LDCU.64 UR4, c[0x0][0x358] ;  /* 0x00006b00ff0477ac */ /* 0x000e220008000a00 */
[----:B------:R-:W2:Y:S01]  /*0110*/  LDCU.64 UR8, c[0x0][0x380] ;  /* 0x00007000ff0877ac */ /* 0x000ea20008000a00 */
[----:B-1----:R-:W-:Y:S01]  /*0120*/  IMAD R5, R8, UR6, RZ ;  /* 0x0000000608057c24 */ /* 0x002fe2000f8e02ff */
[----:B------:R-:W1:Y:S01]  /*0130*/  LDCU UR6, c[0x0][0x398] ;  /* 0x00007300ff0677ac */ /* 0x000e620008000800 */
[----:B0-----:R-:W3:Y:S01]  /*0140*/  LDG.E.64 R6, desc[UR4][R2.64] ;  /* 0x0000000402067981 */ /* 0x001ee2000c1e1b00 */
[----:B------:R-:W-:Y:S02]  /*0150*/  IMAD R9, R0, 0x3, RZ ;  /* 0x0000000300097824 */ /* 0x000fe400078e02ff */
[----:B--2---:R-:W-:-:S04]  /*0160*/  IADD3 R4, P0, PT, R5, UR8, RZ ;  /* 0x0000000805047c10 */ /* 0x004fc8000ff1e0ff */
[----:B------:R-:W-:-:S03]  /*0170*/  LEA.HI.X.SX32 R5, R5, UR9, 0x1, P0 ;  /* 0x0000000905057c11 */ /* 0x000fc600080f0eff */
[----:B------:R-:W-:-:S05]  /*0180*/  IMAD.WIDE R4, R9, 0x4, R4 ;  /* 0x0000000409047825 */ /* 0x000fca00078e0204 */
[----:B------:R-:W2:Y:S01]  /*0190*/  LDG.E R15, desc[UR4][R4.64] ;  /* 0x00000004040f7981 */ /* 0x000ea2000c1e1900 */
[----:B-1----:R-:W-:-:S05]  /*01a0*/  IMAD R13, R8, UR6, RZ ;  /* 0x00000006080d7c24 */ /* 0x002fca000f8e02ff */
[----:B------:R-:W-:Y:S02]  /*01b0*/  SHF.R.S32.HI R21, RZ, 0x1f, R13 ;  /* 0x0000001fff157819 */ /* 0x000fe4000001140d */
[----:B---3--:R-:W-:-:S04]  /*01c0*/  IADD3 R6, P0, PT, R13, R6, RZ ;  /* 0x000000060d067210 */ /* 0x008fc80007f1e0ff */
[----:B------:R-:W-:-:S03]  /*01d0*/  IADD3.X R7, PT, PT, R7, R21, RZ, P0, !PT ;  /* 0x0000001507077210 */ /* 0x000fc600007fe4ff */
[----:B------:R-:W-:-:S05]  /*01e0*/  IMAD.WIDE R6, R0, 0x4, R6 ;  /* 0x0000000400067825 */ /* 0x000fca00078e0206 */
[----:B--2---:R0:W-:Y:S04]  /*01f0*/  STG.E desc[UR4][R6.64], R15 ;  /* 0x0000000f06007986 */ /* 0x0041e8000c101904 */
[----:B------:R-:W2:Y:S04]  /*0200*/  LDG.E.64 R8, desc[UR4][R2.64+0x8] ;  /* 0x0000080402087981 */ /* 0x000ea8000c1e1b00 */
[----:B------:R-:W3:Y:S01]  /*0210*/  LDG.E R17, desc[UR4][R4.64+0x4] ;  /* 0x0000040404117981 */ /* 0x000ee2000c1e1900 */
[----:B--2---:R-:W-:-:S04]  /*0220*/  IADD3 R8, P0, PT, R13, R8, RZ ;  /* 0x000000080d087210 */ /* 0x004fc80007f1e0ff */
[----:B------:R-:W-:-:S03]  /*0230*/  IADD3.X R9, PT, PT, R9, R21, RZ, P0, !PT ;  /* 0x0000001509097210 */ /* 0x000fc600007fe4ff */
[----:B------:R-:W-:-:S05]  /*0240*/  IMAD.WIDE R8, R0, 0x4, R8 ;  /* 0x0000000400087825 */ /* 0x000fca00078e0208 */
[----:B---3--:R-:W-:Y:S04]  /*0250*/  STG.E desc[UR4][R8.64], R17 ;  /* 0x0000001108007986 */ /* 0x008fe8000c101904 */
[----:B------:R-:W2:Y:S04]  /*0260*/  LDG.E.64 R10, desc[UR4][R2.64+0x10] ;  /* 0x00001004020a7981 */ /* 0x000ea8000c1e1b00 */
[----:B------:R-:W3:Y:S01]  /*0270*/  LDG.E R19, desc[UR4][R4.64+0x8] ;  /* 0x0000080404137981 */ /* 0x000ee2000c1e1900 */
[----:B--2---:R-:W-:-:S04]  /*0280*/  IADD3 R10, P0, PT, R13, R10, RZ ;  /* 0x0000000a0d0a7210 */ /* 0x004fc80007f1e0ff */
[----:B------:R-:W-:-:S03]  /*0290*/  IADD3.X R11, PT, PT, R11, R21, RZ, P0, !PT ;  /* 0x000000150b0b7210 */ /* 0x000fc600007fe4ff */
[----:B0-----:R-:W-:-:S05]  /*02a0*/  IMAD.WIDE R6, R0, 0x4, R10 ;  /* 0x0000000400067825 */ /* 0x001fca00078e020a */
[----:B---3--:R-:W-:Y:S01]  /*02b0*/  STG.E desc[UR4][R6.64], R19 ;  /* 0x0000001306007986 */ /* 0x008fe2000c101904 */
[----:B------:R-:W-:Y:S05]  /*02c0*/  EXIT ;  /* 0x000000000000794d */ /* 0x000fea0003800000 */
.L_x_15:
        /* <DEDUP_REMOVED lines=11> */
.L_x_32:


//--------------------- .text._Z33nppiCopy_8u_C4R_vectorized_kernelPKhiPhiii --------------------------
	.section	.text._Z33nppiCopy_8u_C4R_vectorized_kernelPKhiPhiii,"ax",@progbits
	.align	128
        .global         _Z33nppiCopy_8u_C4R_vectorized_kernelPKhiPhiii
        .type           _Z33nppiCopy_8u_C4R_vectorized_kernelPKhiPhiii,@function
        .size           _Z33nppiCopy_8u_C4R_vectorized_kernelPKhiPhiii,(.L_x_33 - _Z33nppiCopy_8u_C4R_vectorized_kernelPKhiPhiii)
        .other          _Z33nppiCopy_8u_C4R_vectorized_kernelPKhiPhiii,@"STO_CUDA_ENTRY STV_DEFAULT"
_Z33nppiCopy_8u_C4R_vectorized_kernelPKhiPhiii:
.text._Z33nppiCopy_8u_C4R_vectorized_kernelPKhiPhiii:
        /* <DEDUP_REMOVED lines=30> */
.L_x_16:
        /* <DEDUP_REMOVED lines=10> */
.L_x_33:


//--------------------- .nv.shared.reserved.0     --------------------------
	.section	.nv.shared.reserved.0,"aw",@nobits
	.weak		__nv_reservedSMEM_offset_0_alias
	.size		__nv_reservedSMEM_offset_0_alias, 0, 64
	.other		__nv_reservedSMEM_offset_0_alias,@"STO_CUDA_RESERVED_SHARED STV_DEFAULT"
__nv_reservedSMEM_offset_0_alias:
	.zero		0
	.zero		64


//--------------------- .nv.constant0._Z15nppiCopy_kernelIfLi4EEvPKT_iPS0_iii --------------------------
	.section	.nv.constant0._Z15nppiCopy_kernelIfLi4EEvPKT_iPS0_iii,"a",@progbits
	.sectionflags	@""
	.align	4
.nv.constant0._Z15nppiCopy_kernelIfLi4EEvPKT_iPS0_iii:
	.zero		932


//--------------------- .nv.constant0._Z15nppiCopy_kernelIfLi3EEvPKT_iPS0_iii --------------------------
	.section	.nv.constant0._Z15nppiCopy_kernelIfLi3EEvPKT_iPS0_iii,"a",@progbits
	.sectionflags	@""
	.align	4
.nv.constant0._Z15nppiCopy_kernelIfLi3EEvPKT_iPS0_iii:
	.zero		932


//--------------------- .nv.constant0._Z15nppiCopy_kernelIfLi1EEvPKT_iPS0_iii --------------------------
	.section	.nv.constant0._Z15nppiCopy_kernelIfLi1EEvPKT_iPS0_iii,"a",@progbits
	.sectionflags	@""
	.align	4
.nv.constant0._Z15nppiCopy_kernelIfLi1EEvPKT_iPS0_iii:
	.zero		932


//--------------------- .nv.constant0._Z15nppiCopy_kernelIiLi4EEvPKT_iPS0_iii --------------------------
	.section	.nv.constant0._Z15nppiCopy_kernelIiLi4EEvPKT_iPS0_iii,"a",@progbits
	.sectionflags	@""
	.align	4
.nv.constant0._Z15nppiCopy_kernelIiLi4EEvPKT_iPS0_iii:
	.zero		932


//--------------------- .nv.constant0._Z15nppiCopy_kernelIiLi3EEvPKT_iPS0_iii --------------------------
	.section	.nv.constant0._Z15nppiCopy_kernelIiLi3EEvPKT_iPS0_iii,"a",@progbits
	.sectionflags	@""
	.align	4
.nv.constant0._Z15nppiCopy_kernelIiLi3EEvPKT_iPS0_iii:
	.zero		932


//--------------------- .nv.constant0._Z15nppiCopy_kernelIiLi1EEvPKT_iPS0_iii --------------------------
	.section	.nv.constant0._Z15nppiCopy_kernelIiLi1EEvPKT_iPS0_iii,"a",@progbits
	.sectionflags	@""
	.align	4
.nv.constant0._Z15nppiCopy_kernelIiLi1EEvPKT_iPS0_iii:
	.zero		932


//--------------------- .nv.constant0._Z15nppiCopy_kernelIsLi4EEvPKT_iPS0_iii --------------------------
	.section	.nv.constant0._Z15nppiCopy_kernelIsLi4EEvPKT_iPS0_iii,"a",@progbits
	.sectionflags	@""
	.align	4
.nv.constant0._Z15nppiCopy_kernelIsLi4EEvPKT_iPS0_iii:
	.zero		932


//--------------------- .nv.constant0._Z15nppiCopy_kernelIsLi3EEvPKT_iPS0_iii --------------------------
	.section	.nv.constant0._Z15nppiCopy_kernelIsLi3EEvPKT_iPS0_iii,"a",@progbits
	.sectionflags	@""
	.align	4
.nv.constant0._Z15nppiCopy_kernelIsLi3EEvPKT_iPS0_iii:
	.zero		932


//--------------------- .nv.constant0._Z15nppiCopy_kernelIsLi1EEvPKT_iPS0_iii --------------------------
	.section	.nv.constant0._Z15nppiCopy_kernelIsLi1EEvPKT_iPS0_iii,"a",@progbits
	.sectionflags	@""
	.align	4
.nv.constant0._Z15nppiCopy_kernelIsLi1EEvPKT_iPS0_iii:
	.zero		932


//--------------------- .nv.constant0._Z15nppiCopy_kernelItLi4EEvPKT_iPS0_iii --------------------------
	.section	.nv.constant0._Z15nppiCopy_kernelItLi4EEvPKT_iPS0_iii,"a",@progbits
	.sectionflags	@""
	.align	4
.nv.constant0._Z15nppiCopy_kernelItLi4EEvPKT_iPS0_iii:
	.zero		932


//--------------------- .nv.constant0._Z15nppiCopy_kernelItLi3EEvPKT_iPS0_iii --------------------------
	.section	.nv.constant0._Z15nppiCopy_kernelItLi3EEvPKT_iPS0_iii,"a",@progbits
	.sectionflags	@""
	.align	4
.nv.constant0._Z15nppiCopy_kernelItLi3EEvPKT_iPS0_iii:
	.zero		932


//--------------------- .nv.constant0._Z15nppiCopy_kernelItLi1EEvPKT_iPS0_iii --------------------------
	.section	.nv.constant0._Z15nppiCopy_kernelItLi1EEvPKT_iPS0_iii,"a",@progbits
	.sectionflags	@""
	.align	4
.nv.constant0._Z15nppiCopy_kernelItLi1EEvPKT_iPS0_iii:
	.zero		932


//--------------------- .nv.constant0._Z15nppiCopy_kernelIhLi4EEvPKT_iPS0_iii --------------------------
	.section	.nv.constant0._Z15nppiCopy_kernelIhLi4EEvPKT_iPS0_iii,"a",@progbits
	.sectionflags	@""
	.align	4
.nv.constant0._Z15nppiCopy_kernelIhLi4EEvPKT_iPS0_iii:
	.zero		932


//--------------------- .nv.constant0._Z15nppiCopy_kernelIhLi3EEvPKT_iPS0_iii --------------------------
	.section	.nv.constant0._Z15nppiCopy_kernelIhLi3EEvPKT_iPS0_iii,"a",@progbits
	.sectionflags	@""
	.align	4
.nv.constant0._Z15nppiCopy_kernelIhLi3EEvPKT_iPS0_iii:
	.zero		932


//--------------------- .nv.constant0._Z15nppiCopy_kernelIhLi1EEvPKT_iPS0_iii --------------------------
	.section	.nv.constant0._Z15nppiCopy_kernelIhLi1EEvPKT_iPS0_iii,"a",@progbits
	.sectionflags	@""
	.align	4
.nv.constant0._Z15nppiCopy_kernelIhLi1EEvPKT_iPS0_iii:
	.zero		932


//--------------------- .nv.constant0._Z25nppiCopy_32f_C3P3R_kernelPKfiPKPfiii --------------------------
	.section	.nv.constant0._Z25nppiCopy_32f_C3P3R_kernelPKfiPKPfiii,"a",@progbits
	.sectionflags	@""
	.align	4
.nv.constant0._Z25nppiCopy_32f_C3P3R_kernelPKfiPKPfiii:
	.zero		932


//--------------------- .nv.constant0._Z33nppiCopy_8u_C4R_vectorized_kernelPKhiPhiii --------------------------
	.section	.nv.constant0._Z33nppiCopy_8u_C4R_vectorized_kernelPKhiPhiii,"a",@progbits
	.sectionflags	@""
	.align	4
.nv.constant0._Z33nppiCopy_8u_C4R_vectorized_kernelPKhiPhiii:
	.zero		932


//--------------------- SYMBOLS --------------------------

	.type		.nv.reservedSmem.offset0,@object
	.size		.nv.reservedSmem.offset0,0x4
